// auto-generated by cutlass_sweep.gemm — config: {"arch": "sm_100", "cluster_m": 1, "cluster_n": 2, "dtype": "int8", "stages": 0, "tile_k": 32, "tile_m": 64, "tile_n": 256}
#include "cutlass/cutlass.h"
#include "cutlass/gemm/collective/collective_builder.hpp"
#include "cutlass/gemm/device/gemm_universal_adapter.h"
#include "cutlass/gemm/kernel/gemm_universal.hpp"
#include "cutlass/epilogue/collective/collective_builder.hpp"

using ElemA = int8_t;
using ElemB = int8_t;
using ElemCD = int8_t;
using Acc  = int32_t;
using TileShape    = cute::Shape<cute::_64, cute::_256, cute::_32>;
using ClusterShape = cute::Shape<cute::_1, cute::_2, cute::_1>;

using CollectiveEpilogue = typename cutlass::epilogue::collective::CollectiveBuilder<
    cutlass::arch::Sm100, cutlass::arch::OpClassTensorOp,
    TileShape, ClusterShape,
    cutlass::epilogue::collective::EpilogueTileAuto,
    Acc, Acc,
    ElemCD, cutlass::layout::RowMajor, 128 / cutlass::sizeof_bits<ElemCD>::value,
    ElemCD, cutlass::layout::RowMajor, 128 / cutlass::sizeof_bits<ElemCD>::value,
    cutlass::epilogue::collective::EpilogueScheduleAuto
  >::CollectiveOp;

using CollectiveMainloop = typename cutlass::gemm::collective::CollectiveBuilder<
    cutlass::arch::Sm100, cutlass::arch::OpClassTensorOp,
    ElemA, cutlass::layout::RowMajor, 128 / cutlass::sizeof_bits<ElemA>::value,
    ElemB, cutlass::layout::ColumnMajor, 128 / cutlass::sizeof_bits<ElemB>::value,
    Acc,
    TileShape, ClusterShape,
    cutlass::gemm::collective::StageCountAutoCarveout<static_cast<int>(sizeof(typename CollectiveEpilogue::SharedStorage))>,
    cutlass::gemm::collective::KernelScheduleAuto
  >::CollectiveOp;

using GemmKernel = cutlass::gemm::kernel::GemmUniversal<
    cute::Shape<int,int,int,int>,
    CollectiveMainloop,
    CollectiveEpilogue
>;
using Gemm = cutlass::gemm::device::GemmUniversalAdapter<GemmKernel>;

// Force the device kernel symbol into the cubin without needing a host main.
auto* _anchor = &cutlass::device_kernel<GemmKernel>;


// ===== COMPILED SASS (sm_100a) =====

	.target	sm_100a

	.elftype	@"ET_EXEC"


//--------------------- .note.nv.tkinfo           --------------------------
	.section	.note.nv.tkinfo,"",@"SHT_NOTE"
	.sectionflags	@"SHF_NOTE_NV_TKINFO"
	.tkinfo
        /*0018*/ 	.word	0x00000002
        /*0030*/ 	.string	""
        /*0030*/ 	.string	"ptxas"
        /*0030*/ 	.string	"Cuda compilation tools, release 13.0, V13.0.88"
        /*0030*/ 	.string	"Build cuda_13.0.r13.0/compiler.36424714_0"
        /*0030*/ 	.string	"-arch sm_100a -m 64 "



//--------------------- .note.nv.cuinfo           --------------------------
	.section	.note.nv.cuinfo,"",@"SHT_NOTE"
	.sectionflags	@"SHF_NOTE_NV_CUINFO"
        /*0018*/ 	.short	0x0002
        /*001a*/ 	.short	0x0064
        /*001c*/ 	.short	0x0082
	.zero		2


//--------------------- .nv.info                  --------------------------
	.section	.nv.info,"",@"SHT_CUDA_INFO"
	.align	4


	//----- nvinfo : EIATTR_REGCOUNT
	.align		4
        /*0000*/ 	.byte	0x04, 0x2f
        /*0002*/ 	.short	(.L_20 - .L_19)
	.align		4
.L_19:
        /*0004*/ 	.word	index@(_ZN7cutlass13device_kernelINS_4gemm6kernel13GemmUniversalIN4cute5tupleIJiiiiEEENS1_10collective13CollectiveMmaINS1_35MainloopSm100TmaUmmaWarpSpecializedILi20ELi2ELi4ENS5_IJNS4_1CILi1EEENSA_ILi2EEESB_EEEEENS5_IJNSA_ILi64EEENSA_ILi256EEENSA_ILi32EEEEEEaNS5_IJlSB_lEEEaSJ_NS4_8TiledMMAINS4_8MMA_AtomIJNS4_15SM100_MMA_S8_SSIaaiLi64ELi256ELNS4_4UMMA5MajorE0ELSO_0ELNSN_8SaturateE0EEEEEENS4_6LayoutINS5_IJSB_SB_SB_EEENS5_IJNSA_ILi0EEESU_SU_EEEEENS5_IJNS4_10UnderscoreESX_SX_EEEEENS4_23SM90_TMA_LOAD_MULTICASTENS4_14ComposedLayoutINS4_7SwizzleILi1ELi4ELi3EEENS4_18smem_ptr_flag_bitsILi8EEENSS_INS5_IJNSA_ILi8EEESH_EEENS5_IJSH_SB_EEEEEEEvNS4_8identityENS4_13SM90_TMA_LOADES1A_vS1B_EENS_8epilogue10collective18CollectiveEpilogueINS1E_23Sm100TmaWarpSpecializedILi4ELi2ELi32ELb0ELb0EEEJSI_NS5_IJNSS_ISF_SB_EES1J_EEEaSJ_aSJ_NS1E_6fusion15FusionCallbacksIS1I_NS1L_17LinearCombinationIaiaiLNS_15FloatRoundStyleE2EEESI_S1K_JEEENS4_5SM1004TMEM4LOAD26SM100_TMEM_LOAD_16dp32b32xES1C_NS11_INS12_ILi2ELi4ELi3EEES15_NSS_INS5_IJS16_SF_EEENS5_IJSF_SB_EEEEEEENS4_39AutoVectorizingCopyWithAssumedAlignmentILi128EEENS4_14SM90_TMA_STOREES1Z_S21_S21_EEEvvEEEEvNT_6ParamsE)
        /*0008*/ 	.word	0x0000005c


	//----- nvinfo : EIATTR_FRAME_SIZE
	.align		4
.L_20:
        /*000c*/ 	.byte	0x04, 0x11
        /*000e*/ 	.short	(.L_22 - .L_21)
	.align		4
.L_21:
        /*0010*/ 	.word	index@($__internal_2_$__cuda_sm10x_tcgen05_guardrail_trap_unallocated_columns_being_dealloced)
        /*0014*/ 	.word	0x00000000


	//----- nvinfo : EIATTR_FRAME_SIZE
	.align		4
.L_22:
        /*0018*/ 	.byte	0x04, 0x11
        /*001a*/ 	.short	(.L_24 - .L_23)
	.align		4
.L_23:
        /*001c*/ 	.word	index@($__internal_1_$__cuda_sm10x_tcgen05_guardrail_trap_phase_invalid_during_alloc)
        /*0020*/ 	.word	0x00000000


	//----- nvinfo : EIATTR_FRAME_SIZE
	.align		4
.L_24:
        /*0024*/ 	.byte	0x04, 0x11
        /*0026*/ 	.short	(.L_26 - .L_25)
	.align		4
.L_25:
        /*0028*/ 	.word	index@($__internal_0_$__cuda_sm10x_tcgen05_guardrail_trap_col_being_dealloced_not_returned_by_alloc)
        /*002c*/ 	.word	0x00000000


	//----- nvinfo : EIATTR_FRAME_SIZE
	.align		4
.L_26:
        /*0030*/ 	.byte	0x04, 0x11
        /*0032*/ 	.short	(.L_28 - .L_27)
	.align		4
.L_27:
        /*0034*/ 	.word	index@(_ZN7cutlass13device_kernelINS_4gemm6kernel13GemmUniversalIN4cute5tupleIJiiiiEEENS1_10collective13CollectiveMmaINS1_35MainloopSm100TmaUmmaWarpSpecializedILi20ELi2ELi4ENS5_IJNS4_1CILi1EEENSA_ILi2EEESB_EEEEENS5_IJNSA_ILi64EEENSA_ILi256EEENSA_ILi32EEEEEEaNS5_IJlSB_lEEEaSJ_NS4_8TiledMMAINS4_8MMA_AtomIJNS4_15SM100_MMA_S8_SSIaaiLi64ELi256ELNS4_4UMMA5MajorE0ELSO_0ELNSN_8SaturateE0EEEEEENS4_6LayoutINS5_IJSB_SB_SB_EEENS5_IJNSA_ILi0EEESU_SU_EEEEENS5_IJNS4_10UnderscoreESX_SX_EEEEENS4_23SM90_TMA_LOAD_MULTICASTENS4_14ComposedLayoutINS4_7SwizzleILi1ELi4ELi3EEENS4_18smem_ptr_flag_bitsILi8EEENSS_INS5_IJNSA_ILi8EEESH_EEENS5_IJSH_SB_EEEEEEEvNS4_8identityENS4_13SM90_TMA_LOADES1A_vS1B_EENS_8epilogue10collective18CollectiveEpilogueINS1E_23Sm100TmaWarpSpecializedILi4ELi2ELi32ELb0ELb0EEEJSI_NS5_IJNSS_ISF_SB_EES1J_EEEaSJ_aSJ_NS1E_6fusion15FusionCallbacksIS1I_NS1L_17LinearCombinationIaiaiLNS_15FloatRoundStyleE2EEESI_S1K_JEEENS4_5SM1004TMEM4LOAD26SM100_TMEM_LOAD_16dp32b32xES1C_NS11_INS12_ILi2ELi4ELi3EEES15_NSS_INS5_IJS16_SF_EEENS5_IJSF_SB_EEEEEEENS4_39AutoVectorizingCopyWithAssumedAlignmentILi128EEENS4_14SM90_TMA_STOREES1Z_S21_S21_EEEvvEEEEvNT_6ParamsE)
        /*0038*/ 	.word	0x00000000


	//----- nvinfo : EIATTR_MIN_STACK_SIZE
	.align		4
.L_28:
        /*003c*/ 	.byte	0x04, 0x12
        /*003e*/ 	.short	(.L_30 - .L_29)
	.align		4
.L_29:
        /*0040*/ 	.word	index@(_ZN7cutlass13device_kernelINS_4gemm6kernel13GemmUniversalIN4cute5tupleIJiiiiEEENS1_10collective13CollectiveMmaINS1_35MainloopSm100TmaUmmaWarpSpecializedILi20ELi2ELi4ENS5_IJNS4_1CILi1EEENSA_ILi2EEESB_EEEEENS5_IJNSA_ILi64EEENSA_ILi256EEENSA_ILi32EEEEEEaNS5_IJlSB_lEEEaSJ_NS4_8TiledMMAINS4_8MMA_AtomIJNS4_15SM100_MMA_S8_SSIaaiLi64ELi256ELNS4_4UMMA5MajorE0ELSO_0ELNSN_8SaturateE0EEEEEENS4_6LayoutINS5_IJSB_SB_SB_EEENS5_IJNSA_ILi0EEESU_SU_EEEEENS5_IJNS4_10UnderscoreESX_SX_EEEEENS4_23SM90_TMA_LOAD_MULTICASTENS4_14ComposedLayoutINS4_7SwizzleILi1ELi4ELi3EEENS4_18smem_ptr_flag_bitsILi8EEENSS_INS5_IJNSA_ILi8EEESH_EEENS5_IJSH_SB_EEEEEEEvNS4_8identityENS4_13SM90_TMA_LOADES1A_vS1B_EENS_8epilogue10collective18CollectiveEpilogueINS1E_23Sm100TmaWarpSpecializedILi4ELi2ELi32ELb0ELb0EEEJSI_NS5_IJNSS_ISF_SB_EES1J_EEEaSJ_aSJ_NS1E_6fusion15FusionCallbacksIS1I_NS1L_17LinearCombinationIaiaiLNS_15FloatRoundStyleE2EEESI_S1K_JEEENS4_5SM1004TMEM4LOAD26SM100_TMEM_LOAD_16dp32b32xES1C_NS11_INS12_ILi2ELi4ELi3EEES15_NSS_INS5_IJS16_SF_EEENS5_IJSF_SB_EEEEEEENS4_39AutoVectorizingCopyWithAssumedAlignmentILi128EEENS4_14SM90_TMA_STOREES1Z_S21_S21_EEEvvEEEEvNT_6ParamsE)
        /*0044*/ 	.word	0x00000000
.L_30:


//--------------------- .nv.compat                --------------------------
	.section	.nv.compat,"",@"SHT_CUDA_COMPAT_INFO"
	.align	4
        /*0000*/ 	.byte	0x02, 0x09, 0x01, 0x00, 0x02, 0x02, 0x03, 0x00, 0x02, 0x05, 0x06, 0x00, 0x03, 0x07, 0x01, 0x01
        /*0010*/ 	.byte	0x02, 0x03, 0x01, 0x00, 0x02, 0x06, 0x01, 0x00, 0x04, 0x0b, 0x08, 0x00, 0x01, 0x00, 0x00, 0x00
        /*0020*/ 	.byte	0x00, 0x00, 0x00, 0x00


//--------------------- .nv.info._ZN7cutlass13device_kernelINS_4gemm6kernel13GemmUniversalIN4cute5tupleIJiiiiEEENS1_10collective13CollectiveMmaINS1_35MainloopSm100TmaUmmaWarpSpecializedILi20ELi2ELi4ENS5_IJNS4_1CILi1EEENSA_ILi2EEESB_EEEEENS5_IJNSA_ILi64EEENSA_ILi256EEENSA_ILi32EEEEEEaNS5_IJlSB_lEEEaSJ_NS4_8TiledMMAINS4_8MMA_AtomIJNS4_15SM100_MMA_S8_SSIaaiLi64ELi256ELNS4_4UMMA5MajorE0ELSO_0ELNSN_8SaturateE0EEEEEENS4_6LayoutINS5_IJSB_SB_SB_EEENS5_IJNSA_ILi0EEESU_SU_EEEEENS5_IJNS4_10UnderscoreESX_SX_EEEEENS4_23SM90_TMA_LOAD_MULTICASTENS4_14ComposedLayoutINS4_7SwizzleILi1ELi4ELi3EEENS4_18smem_ptr_flag_bitsILi8EEENSS_INS5_IJNSA_ILi8EEESH_EEENS5_IJSH_SB_EEEEEEEvNS4_8identityENS4_13SM90_TMA_LOADES1A_vS1B_EENS_8epilogue10collective18CollectiveEpilogueINS1E_23Sm100TmaWarpSpecializedILi4ELi2ELi32ELb0ELb0EEEJSI_NS5_IJNSS_ISF_SB_EES1J_EEEaSJ_aSJ_NS1E_6fusion15FusionCallbacksIS1I_NS1L_17LinearCombinationIaiaiLNS_15FloatRoundStyleE2EEESI_S1K_JEEENS4_5SM1004TMEM4LOAD26SM100_TMEM_LOAD_16dp32b32xES1C_NS11_INS12_ILi2ELi4ELi3EEES15_NSS_INS5_IJS16_SF_EEENS5_IJSF_SB_EEEEEEENS4_39AutoVectorizingCopyWithAssumedAlignmentILi128EEENS4_14SM90_TMA_STOREES1Z_S21_S21_EEEvvEEEEvNT_6ParamsE --------------------------
	.section	.nv.info._ZN7cutlass13device_kernelINS_4gemm6kernel13GemmUniversalIN4cute5tupleIJiiiiEEENS1_10collective13CollectiveMmaINS1_35MainloopSm100TmaUmmaWarpSpecializedILi20ELi2ELi4ENS5_IJNS4_1CILi1EEENSA_ILi2EEESB_EEEEENS5_IJNSA_ILi64EEENSA_ILi256EEENSA_ILi32EEEEEEaNS5_IJlSB_lEEEaSJ_NS4_8TiledMMAINS4_8MMA_AtomIJNS4_15SM100_MMA_S8_SSIaaiLi64ELi256ELNS4_4UMMA5MajorE0ELSO_0ELNSN_8SaturateE0EEEEEENS4_6LayoutINS5_IJSB_SB_SB_EEENS5_IJNSA_ILi0EEESU_SU_EEEEENS5_IJNS4_10UnderscoreESX_SX_EEEEENS4_23SM90_TMA_LOAD_MULTICASTENS4_14ComposedLayoutINS4_7SwizzleILi1ELi4ELi3EEENS4_18smem_ptr_flag_bitsILi8EEENSS_INS5_IJNSA_ILi8EEESH_EEENS5_IJSH_SB_EEEEEEEvNS4_8identityENS4_13SM90_TMA_LOADES1A_vS1B_EENS_8epilogue10collective18CollectiveEpilogueINS1E_23Sm100TmaWarpSpecializedILi4ELi2ELi32ELb0ELb0EEEJSI_NS5_IJNSS_ISF_SB_EES1J_EEEaSJ_aSJ_NS1E_6fusion15FusionCallbacksIS1I_NS1L_17LinearCombinationIaiaiLNS_15FloatRoundStyleE2EEESI_S1K_JEEENS4_5SM1004TMEM4LOAD26SM100_TMEM_LOAD_16dp32b32xES1C_NS11_INS12_ILi2ELi4ELi3EEES15_NSS_INS5_IJS16_SF_EEENS5_IJSF_SB_EEEEEEENS4_39AutoVectorizingCopyWithAssumedAlignmentILi128EEENS4_14SM90_TMA_STOREES1Z_S21_S21_EEEvvEEEEvNT_6ParamsE,"",@"SHT_CUDA_INFO"
	.sectionflags	@""
	.align	4


	//----- nvinfo : EIATTR_CUDA_API_VERSION
	.align		4
        /*0000*/ 	.byte	0x04, 0x37
        /*0002*/ 	.short	(.L_32 - .L_31)
.L_31:
        /*0004*/ 	.word	0x00000082


	//----- nvinfo : EIATTR_KPARAM_INFO
	.align		4
.L_32:
        /*0008*/ 	.byte	0x04, 0x17
        /*000a*/ 	.short	(.L_34 - .L_33)
.L_33:
        /*000c*/ 	.word	0x00000000
        /*0010*/ 	.short	0x0000
        /*0012*/ 	.short	0x0000
        /*0014*/ 	.byte	0x00, 0xf0, 0x01, 0x20


	//----- nvinfo : EIATTR_AT_ENTRY_FRAGMENTS
	.align		4
.L_34:
        /*0018*/ 	.byte	0x04, 0x4f
        /*001a*/ 	.short	(.L_36 - .L_35)


	//   ....[0]....
.L_35:
        /*001c*/ 	.word	0x00000006


	//----- nvinfo : EIATTR_RESERVED_SMEM_USED
	.align		4
.L_36:
        /*0020*/ 	.byte	0x01, 0x41
	.zero		2


	//----- nvinfo : EIATTR_SPARSE_MMA_MASK
	.align		4
        /*0024*/ 	.byte	0x03, 0x50
        /*0026*/ 	.short	0x0000


	//----- nvinfo : EIATTR_TCGEN05_1CTA_USED
	.align		4
        /*0028*/ 	.byte	0x01, 0x51
	.zero		2


	//----- nvinfo : EIATTR_MAXREG_COUNT
	.align		4
        /*002c*/ 	.byte	0x03, 0x1b
        /*002e*/ 	.short	0x00ff


	//----- nvinfo : EIATTR_NUM_BARRIERS
	.align		4
        /*0030*/ 	.byte	0x02, 0x4c
        /*0032*/ 	.byte	0x07
	.zero		1


	//----- nvinfo : EIATTR_EXTERNS
	.align		4
        /*0034*/ 	.byte	0x04, 0x0f
        /*0036*/ 	.short	(.L_38 - .L_37)


	//   ....[0]....
	.align		4
.L_37:
        /*0038*/ 	.word	index@(__assertfail)


	//----- nvinfo : EIATTR_MERCURY_ISA_VERSION
	.align		4
.L_38:
        /*003c*/ 	.byte	0x03, 0x5f
        /*003e*/ 	.short	0x0101


	//----- nvinfo : EIATTR_INT_WARP_WIDE_INSTR_OFFSETS
	.align		4
        /*0040*/ 	.byte	0x04, 0x31
        /*0042*/ 	.short	(.L_40 - .L_39)


	//   ....[0]....
.L_39:
        /*0044*/ 	.word	0x000046e0


	//   ....[1]....
        /*0048*/ 	.word	0x00004710


	//   ....[2]....
        /*004c*/ 	.word	0x00004730


	//   ....[3]....
        /*0050*/ 	.word	0x00005270


	//   ....[4]....
        /*0054*/ 	.word	0x000052e0


	//   ....[5]....
        /*0058*/ 	.word	0x000053c0


	//   ....[6]....
        /*005c*/ 	.word	0x00005440


	//   ....[7]....
        /*0060*/ 	.word	0x00005540


	//   ....[8]....
        /*0064*/ 	.word	0x000055c0


	//   ....[9]....
        /*0068*/ 	.word	0x000056b0


	//   ....[10]....
        /*006c*/ 	.word	0x00005760


	//----- nvinfo : EIATTR_COOP_GROUP_MASK_REGIDS
	.align		4
.L_40:
        /*0070*/ 	.byte	0x04, 0x29
        /*0072*/ 	.short	(.L_42 - .L_41)


	//   ....[0]....
.L_41:
        /*0074*/ 	.word	0xffffffff


	//   ....[1]....
        /*0078*/ 	.word	0xffffffff


	//   ....[2]....
        /*007c*/ 	.word	0xffffffff


	//   ....[3]....
        /*0080*/ 	.word	0xffffffff


	//   ....[4]....
        /*0084*/ 	.word	0xffffffff


	//   ....[5]....
        /*0088*/ 	.word	0xffffffff


	//   ....[6]....
        /*008c*/ 	.word	0xffffffff


	//   ....[7]....
        /*0090*/ 	.word	0xffffffff


	//   ....[8]....
        /*0094*/ 	.word	0xffffffff


	//   ....[9]....
        /*0098*/ 	.word	0xffffffff


	//   ....[10]....
        /*009c*/ 	.word	0xffffffff


	//   ....[11]....
        /*00a0*/ 	.word	0xffffffff


	//   ....[12]....
        /*00a4*/ 	.word	0xffffffff


	//   ....[13]....
        /*00a8*/ 	.word	0xffffffff


	//----- nvinfo : EIATTR_COOP_GROUP_INSTR_OFFSETS
	.align		4
.L_42:
        /*00ac*/ 	.byte	0x04, 0x28
        /*00ae*/ 	.short	(.L_44 - .L_43)


	//   ....[0]....
.L_43:
        /*00b0*/ 	.word	0x00000080


	//   ....[1]....
        /*00b4*/ 	.word	0x000004f0


	//   ....[2]....
        /*00b8*/ 	.word	0x000008d0


	//   ....[3]....
        /*00bc*/ 	.word	0x00000a70


	//   ....[4]....
        /*00c0*/ 	.word	0x00000b70


	//   ....[5]....
        /*00c4*/ 	.word	0x00000ce0


	//   ....[6]....
        /*00c8*/ 	.word	0x00000e80


	//   ....[7]....
        /*00cc*/ 	.word	0x00001030


	//   ....[8]....
        /*00d0*/ 	.word	0x00002260


	//   ....[9]....
        /*00d4*/ 	.word	0x00003a20


	//   ....[10]....
        /*00d8*/ 	.word	0x00003c30


	//   ....[11]....
        /*00dc*/ 	.word	0x00003c60


	//   ....[12]....
        /*00e0*/ 	.word	0x000045c0


	//   ....[13]....
        /*00e4*/ 	.word	0x000047f0


	//----- nvinfo : EIATTR_VRC_CTA_INIT_COUNT
	.align		4
.L_44:
        /*00e8*/ 	.byte	0x02, 0x4a
        /*00ea*/ 	.byte	0x80
	.zero		1


	//----- nvinfo : EIATTR_SYSCALL_OFFSETS
	.align		4
        /*00ec*/ 	.byte	0x04, 0x46
        /*00ee*/ 	.short	(.L_46 - .L_45)


	//   ....[0]....
.L_45:
        /*00f0*/ 	.word	0x000063f0


	//   ....[1]....
        /*00f4*/ 	.word	0x00006530


	//   ....[2]....
        /*00f8*/ 	.word	0x00006d60


	//   ....[3]....
        /*00fc*/ 	.word	0x00007b00


	//   ....[4]....
        /*0100*/ 	.word	0x00008850


	//   ....[5]....
        /*0104*/ 	.word	0x000095c0


	//----- nvinfo : EIATTR_MBARRIER_INSTR_OFFSETS
	.align		4
.L_46:
        /*0108*/ 	.byte	0x04, 0x39
        /*010a*/ 	.short	(.L_48 - .L_47)


	//   ....[0]....
.L_47:
        /*010c*/ 	.word	0x00000630
        /*0110*/ 	.word	0x000000ff
        /*0114*/ 	.word	0x00000000
        /*0118*/ 	.short	0x0100
        /*011a*/ 	.byte	0x04
	.zero		1


	//   ....[1]....
        /*011c*/ 	.word	0x00000640
        /*0120*/ 	.word	0x000000ff
        /*0124*/ 	.word	0x000000a0
        /*0128*/ 	.short	0x0100
        /*012a*/ 	.byte	0x04
	.zero		1


	//   ....[2]....
        /*012c*/ 	.word	0x00000650
        /*0130*/ 	.word	0x000000ff
        /*0134*/ 	.word	0x00000008
        /*0138*/ 	.short	0x0100
        /*013a*/ 	.byte	0x04
	.zero		1


	//   ....[3]....
        /*013c*/ 	.word	0x00000660
        /*0140*/ 	.word	0x000000ff
        /*0144*/ 	.word	0x000000a8
        /*0148*/ 	.short	0x0100
        /*014a*/ 	.byte	0x04
	.zero		1


	//   ....[4]....
        /*014c*/ 	.word	0x00000670
        /*0150*/ 	.word	0x000000ff
        /*0154*/ 	.word	0x00000010
        /*0158*/ 	.short	0x0100
        /*015a*/ 	.byte	0x04
	.zero		1


	//   ....[5]....
        /*015c*/ 	.word	0x00000680
        /*0160*/ 	.word	0x000000ff
        /*0164*/ 	.word	0x000000b0
        /*0168*/ 	.short	0x0100
        /*016a*/ 	.byte	0x04
	.zero		1


	//   ....[6]....
        /*016c*/ 	.word	0x00000690
        /*0170*/ 	.word	0x000000ff
        /*0174*/ 	.word	0x00000018
        /*0178*/ 	.short	0x0100
        /*017a*/ 	.byte	0x04
	.zero		1


	//   ....[7]....
        /*017c*/ 	.word	0x000006a0
        /*0180*/ 	.word	0x000000ff
        /*0184*/ 	.word	0x000000b8
        /*0188*/ 	.short	0x0100
        /*018a*/ 	.byte	0x04
	.zero		1


	//   ....[8]....
        /*018c*/ 	.word	0x000006b0
        /*0190*/ 	.word	0x000000ff
        /*0194*/ 	.word	0x00000020
        /*0198*/ 	.short	0x0100
        /*019a*/ 	.byte	0x04
	.zero		1


	//   ....[9]....
        /*019c*/ 	.word	0x000006c0
        /*01a0*/ 	.word	0x000000ff
        /*01a4*/ 	.word	0x000000c0
        /*01a8*/ 	.short	0x0100
        /*01aa*/ 	.byte	0x04
	.zero		1


	//   ....[10]....
        /*01ac*/ 	.word	0x000006d0
        /*01b0*/ 	.word	0x000000ff
        /*01b4*/ 	.word	0x00000028
        /*01b8*/ 	.short	0x0100
        /*01ba*/ 	.byte	0x04
	.zero		1


	//   ....[11]....
        /*01bc*/ 	.word	0x000006e0
        /*01c0*/ 	.word	0x000000ff
        /*01c4*/ 	.word	0x000000c8
        /*01c8*/ 	.short	0x0100
        /*01ca*/ 	.byte	0x04
	.zero		1


	//   ....[12]....
        /*01cc*/ 	.word	0x000006f0
        /*01d0*/ 	.word	0x000000ff
        /*01d4*/ 	.word	0x00000030
        /*01d8*/ 	.short	0x0100
        /*01da*/ 	.byte	0x04
	.zero		1


	//   ....[13]....
        /*01dc*/ 	.word	0x00000700
        /*01e0*/ 	.word	0x000000ff
        /*01e4*/ 	.word	0x000000d0
        /*01e8*/ 	.short	0x0100
        /*01ea*/ 	.byte	0x04
	.zero		1


	//   ....[14]....
        /*01ec*/ 	.word	0x00000710
        /*01f0*/ 	.word	0x000000ff
        /*01f4*/ 	.word	0x00000038
        /*01f8*/ 	.short	0x0100
        /*01fa*/ 	.byte	0x04
	.zero		1


	//   ....[15]....
        /*01fc*/ 	.word	0x00000720
        /*0200*/ 	.word	0x000000ff
        /*0204*/ 	.word	0x000000d8
        /*0208*/ 	.short	0x0100
        /*020a*/ 	.byte	0x04
	.zero		1


	//   ....[16]....
        /*020c*/ 	.word	0x00000730
        /*0210*/ 	.word	0x000000ff
        /*0214*/ 	.word	0x00000040
        /*0218*/ 	.short	0x0100
        /*021a*/ 	.byte	0x04
	.zero		1


	//   ....[17]....
        /*021c*/ 	.word	0x00000740
        /*0220*/ 	.word	0x000000ff
        /*0224*/ 	.word	0x000000e0
        /*0228*/ 	.short	0x0100
        /*022a*/ 	.byte	0x04
	.zero		1


	//   ....[18]....
        /*022c*/ 	.word	0x00000750
        /*0230*/ 	.word	0x000000ff
        /*0234*/ 	.word	0x00000048
        /*0238*/ 	.short	0x0100
        /*023a*/ 	.byte	0x04
	.zero		1


	//   ....[19]....
        /*023c*/ 	.word	0x00000760
        /*0240*/ 	.word	0x000000ff
        /*0244*/ 	.word	0x000000e8
        /*0248*/ 	.short	0x0100
        /*024a*/ 	.byte	0x04
	.zero		1


	//   ....[20]....
        /*024c*/ 	.word	0x00000770
        /*0250*/ 	.word	0x000000ff
        /*0254*/ 	.word	0x00000050
        /*0258*/ 	.short	0x0100
        /*025a*/ 	.byte	0x04
	.zero		1


	//   ....[21]....
        /*025c*/ 	.word	0x00000780
        /*0260*/ 	.word	0x000000ff
        /*0264*/ 	.word	0x000000f0
        /*0268*/ 	.short	0x0100
        /*026a*/ 	.byte	0x04
	.zero		1


	//   ....[22]....
        /*026c*/ 	.word	0x00000790
        /*0270*/ 	.word	0x000000ff
        /*0274*/ 	.word	0x00000058
        /*0278*/ 	.short	0x0100
        /*027a*/ 	.byte	0x04
	.zero		1


	//   ....[23]....
        /*027c*/ 	.word	0x000007a0
        /*0280*/ 	.word	0x000000ff
        /*0284*/ 	.word	0x000000f8
        /*0288*/ 	.short	0x0100
        /*028a*/ 	.byte	0x04
	.zero		1


	//   ....[24]....
        /*028c*/ 	.word	0x000007b0
        /*0290*/ 	.word	0x000000ff
        /*0294*/ 	.word	0x00000060
        /*0298*/ 	.short	0x0100
        /*029a*/ 	.byte	0x04
	.zero		1


	//   ....[25]....
        /*029c*/ 	.word	0x000007c0
        /*02a0*/ 	.word	0x000000ff
        /*02a4*/ 	.word	0x00000100
        /*02a8*/ 	.short	0x0100
        /*02aa*/ 	.byte	0x04
	.zero		1


	//   ....[26]....
        /*02ac*/ 	.word	0x000007d0
        /*02b0*/ 	.word	0x000000ff
        /*02b4*/ 	.word	0x00000068
        /*02b8*/ 	.short	0x0100
        /*02ba*/ 	.byte	0x04
	.zero		1


	//   ....[27]....
        /*02bc*/ 	.word	0x000007e0
        /*02c0*/ 	.word	0x000000ff
        /*02c4*/ 	.word	0x00000108
        /*02c8*/ 	.short	0x0100
        /*02ca*/ 	.byte	0x04
	.zero		1


	//   ....[28]....
        /*02cc*/ 	.word	0x000007f0
        /*02d0*/ 	.word	0x000000ff
        /*02d4*/ 	.word	0x00000070
        /*02d8*/ 	.short	0x0100
        /*02da*/ 	.byte	0x04
	.zero		1


	//   ....[29]....
        /*02dc*/ 	.word	0x00000800
        /*02e0*/ 	.word	0x000000ff
        /*02e4*/ 	.word	0x00000110
        /*02e8*/ 	.short	0x0100
        /*02ea*/ 	.byte	0x04
	.zero		1


	//   ....[30]....
        /*02ec*/ 	.word	0x00000810
        /*02f0*/ 	.word	0x000000ff
        /*02f4*/ 	.word	0x00000078
        /*02f8*/ 	.short	0x0100
        /*02fa*/ 	.byte	0x04
	.zero		1


	//   ....[31]....
        /*02fc*/ 	.word	0x00000820
        /*0300*/ 	.word	0x000000ff
        /*0304*/ 	.word	0x00000118
        /*0308*/ 	.short	0x0100
        /*030a*/ 	.byte	0x04
	.zero		1


	//   ....[32]....
        /*030c*/ 	.word	0x00000830
        /*0310*/ 	.word	0x000000ff
        /*0314*/ 	.word	0x00000080
        /*0318*/ 	.short	0x0100
        /*031a*/ 	.byte	0x04
	.zero		1


	//   ....[33]....
        /*031c*/ 	.word	0x00000840
        /*0320*/ 	.word	0x000000ff
        /*0324*/ 	.word	0x00000120
        /*0328*/ 	.short	0x0100
        /*032a*/ 	.byte	0x04
	.zero		1


	//   ....[34]....
        /*032c*/ 	.word	0x00000850
        /*0330*/ 	.word	0x000000ff
        /*0334*/ 	.word	0x00000088
        /*0338*/ 	.short	0x0100
        /*033a*/ 	.byte	0x04
	.zero		1


	//   ....[35]....
        /*033c*/ 	.word	0x00000860
        /*0340*/ 	.word	0x000000ff
        /*0344*/ 	.word	0x00000128
        /*0348*/ 	.short	0x0100
        /*034a*/ 	.byte	0x04
	.zero		1


	//   ....[36]....
        /*034c*/ 	.word	0x00000870
        /*0350*/ 	.word	0x000000ff
        /*0354*/ 	.word	0x00000090
        /*0358*/ 	.short	0x0100
        /*035a*/ 	.byte	0x04
	.zero		1


	//   ....[37]....
        /*035c*/ 	.word	0x00000880
        /*0360*/ 	.word	0x000000ff
        /*0364*/ 	.word	0x00000130
        /*0368*/ 	.short	0x0100
        /*036a*/ 	.byte	0x04
	.zero		1


	//   ....[38]....
        /*036c*/ 	.word	0x00000890
        /*0370*/ 	.word	0x000000ff
        /*0374*/ 	.word	0x00000098
        /*0378*/ 	.short	0x0100
        /*037a*/ 	.byte	0x04
	.zero		1


	//   ....[39]....
        /*037c*/ 	.word	0x000008a0
        /*0380*/ 	.word	0x000000ff
        /*0384*/ 	.word	0x00000138
        /*0388*/ 	.short	0x0100
        /*038a*/ 	.byte	0x04
	.zero		1


	//   ....[40]....
        /*038c*/ 	.word	0x000009e0
        /*0390*/ 	.word	0x000000ff
        /*0394*/ 	.word	0x00000140
        /*0398*/ 	.short	0x0100
        /*039a*/ 	.byte	0x04
	.zero		1


	//   ....[41]....
        /*039c*/ 	.word	0x000009f0
        /*03a0*/ 	.word	0x000000ff
        /*03a4*/ 	.word	0x00000160
        /*03a8*/ 	.short	0x0100
        /*03aa*/ 	.byte	0x04
	.zero		1


	//   ....[42]....
        /*03ac*/ 	.word	0x00000a00
        /*03b0*/ 	.word	0x000000ff
        /*03b4*/ 	.word	0x00000148
        /*03b8*/ 	.short	0x0100
        /*03ba*/ 	.byte	0x04
	.zero		1


	//   ....[43]....
        /*03bc*/ 	.word	0x00000a10
        /*03c0*/ 	.word	0x000000ff
        /*03c4*/ 	.word	0x00000168
        /*03c8*/ 	.short	0x0100
        /*03ca*/ 	.byte	0x04
	.zero		1


	//   ....[44]....
        /*03cc*/ 	.word	0x00000a20
        /*03d0*/ 	.word	0x000000ff
        /*03d4*/ 	.word	0x00000150
        /*03d8*/ 	.short	0x0100
        /*03da*/ 	.byte	0x04
	.zero		1


	//   ....[45]....
        /*03dc*/ 	.word	0x00000a30
        /*03e0*/ 	.word	0x000000ff
        /*03e4*/ 	.word	0x00000170
        /*03e8*/ 	.short	0x0100
        /*03ea*/ 	.byte	0x04
	.zero		1


	//   ....[46]....
        /*03ec*/ 	.word	0x00000a40
        /*03f0*/ 	.word	0x000000ff
        /*03f4*/ 	.word	0x00000158
        /*03f8*/ 	.short	0x0100
        /*03fa*/ 	.byte	0x04
	.zero		1


	//   ....[47]....
        /*03fc*/ 	.word	0x00000a50
        /*0400*/ 	.word	0x000000ff
        /*0404*/ 	.word	0x00000178
        /*0408*/ 	.short	0x0100
        /*040a*/ 	.byte	0x04
	.zero		1


	//   ....[48]....
        /*040c*/ 	.word	0x00000b40
        /*0410*/ 	.word	0x000000ff
        /*0414*/ 	.word	0x00000180
        /*0418*/ 	.short	0x0100
        /*041a*/ 	.byte	0x06
	.zero		1


	//   ....[49]....
        /*041c*/ 	.word	0x00000b50
        /*0420*/ 	.word	0x000000ff
        /*0424*/ 	.word	0x00000188
        /*0428*/ 	.short	0x0100
        /*042a*/ 	.byte	0x06
	.zero		1


	//   ....[50]....
        /*042c*/ 	.word	0x00000c90
        /*0430*/ 	.word	0x000000ff
        /*0434*/ 	.word	0x00000190
        /*0438*/ 	.short	0x0100
        /*043a*/ 	.byte	0x06
	.zero		1


	//   ....[51]....
        /*043c*/ 	.word	0x00000ca0
        /*0440*/ 	.word	0x000000ff
        /*0444*/ 	.word	0x000001a0
        /*0448*/ 	.short	0x0100
        /*044a*/ 	.byte	0x06
	.zero		1


	//   ....[52]....
        /*044c*/ 	.word	0x00000cb0
        /*0450*/ 	.word	0x000000ff
        /*0454*/ 	.word	0x00000198
        /*0458*/ 	.short	0x0100
        /*045a*/ 	.byte	0x06
	.zero		1


	//   ....[53]....
        /*045c*/ 	.word	0x00000cc0
        /*0460*/ 	.word	0x000000ff
        /*0464*/ 	.word	0x000001a8
        /*0468*/ 	.short	0x0100
        /*046a*/ 	.byte	0x06
	.zero		1


	//   ....[54]....
        /*046c*/ 	.word	0x00000df0
        /*0470*/ 	.word	0x000000ff
        /*0474*/ 	.word	0x000001b0
        /*0478*/ 	.short	0x0100
        /*047a*/ 	.byte	0x04
	.zero		1


	//   ....[55]....
        /*047c*/ 	.word	0x00000e00
        /*0480*/ 	.word	0x000000ff
        /*0484*/ 	.word	0x000001d0
        /*0488*/ 	.short	0x0100
        /*048a*/ 	.byte	0x04
	.zero		1


	//   ....[56]....
        /*048c*/ 	.word	0x00000e10
        /*0490*/ 	.word	0x000000ff
        /*0494*/ 	.word	0x000001b8
        /*0498*/ 	.short	0x0100
        /*049a*/ 	.byte	0x04
	.zero		1


	//   ....[57]....
        /*049c*/ 	.word	0x00000e20
        /*04a0*/ 	.word	0x000000ff
        /*04a4*/ 	.word	0x000001d8
        /*04a8*/ 	.short	0x0100
        /*04aa*/ 	.byte	0x04
	.zero		1


	//   ....[58]....
        /*04ac*/ 	.word	0x00000e30
        /*04b0*/ 	.word	0x000000ff
        /*04b4*/ 	.word	0x000001c0
        /*04b8*/ 	.short	0x0100
        /*04ba*/ 	.byte	0x04
	.zero		1


	//   ....[59]....
        /*04bc*/ 	.word	0x00000e40
        /*04c0*/ 	.word	0x000000ff
        /*04c4*/ 	.word	0x000001e0
        /*04c8*/ 	.short	0x0100
        /*04ca*/ 	.byte	0x04
	.zero		1


	//   ....[60]....
        /*04cc*/ 	.word	0x00000e50
        /*04d0*/ 	.word	0x000000ff
        /*04d4*/ 	.word	0x000001c8
        /*04d8*/ 	.short	0x0100
        /*04da*/ 	.byte	0x04
	.zero		1


	//   ....[61]....
        /*04dc*/ 	.word	0x00000e60
        /*04e0*/ 	.word	0x000000ff
        /*04e4*/ 	.word	0x000001e8
        /*04e8*/ 	.short	0x0100
        /*04ea*/ 	.byte	0x04
	.zero		1


	//   ....[62]....
        /*04ec*/ 	.word	0x00000f50
        /*04f0*/ 	.word	0x000000ff
        /*04f4*/ 	.word	0x000001f0
        /*04f8*/ 	.short	0x0100
        /*04fa*/ 	.byte	0x04
	.zero		1


	//   ....[63]....
        /*04fc*/ 	.word	0x00000f60
        /*0500*/ 	.word	0x000000ff
        /*0504*/ 	.word	0x00000200
        /*0508*/ 	.short	0x0100
        /*050a*/ 	.byte	0x04
	.zero		1


	//   ....[64]....
        /*050c*/ 	.word	0x00000f70
        /*0510*/ 	.word	0x000000ff
        /*0514*/ 	.word	0x000001f8
        /*0518*/ 	.short	0x0100
        /*051a*/ 	.byte	0x04
	.zero		1


	//   ....[65]....
        /*051c*/ 	.word	0x00000f80
        /*0520*/ 	.word	0x000000ff
        /*0524*/ 	.word	0x00000208
        /*0528*/ 	.short	0x0100
        /*052a*/ 	.byte	0x04
	.zero		1


	//   ....[66]....
        /*052c*/ 	.word	0x00001ae0
        /*0530*/ 	.word	0x00000000
        /*0534*/ 	.word	0x00000200
        /*0538*/ 	.short	0x010a
        /*053a*/ 	.byte	0xff
	.zero		1


	//   ....[67]....
        /*053c*/ 	.word	0x00001b10
        /*0540*/ 	.word	0x00000000
        /*0544*/ 	.word	0x000001f0
        /*0548*/ 	.short	0x0101
        /*054a*/ 	.byte	0xff
	.zero		1


	//   ....[68]....
        /*054c*/ 	.word	0x00001be0
        /*0550*/ 	.word	0x000000ff
        /*0554*/ 	.word	0x000000a0
        /*0558*/ 	.short	0x010a
        /*055a*/ 	.byte	0x04
	.zero		1


	//   ....[69]....
        /*055c*/ 	.word	0x00001c60
        /*0560*/ 	.word	0x000000ff
        /*0564*/ 	.word	0x000000a0
        /*0568*/ 	.short	0x010a
        /*056a*/ 	.byte	0x21
	.zero		1


	//   ....[70]....
        /*056c*/ 	.word	0x00001df0
        /*0570*/ 	.word	0x000000ff
        /*0574*/ 	.word	0x000000a0
        /*0578*/ 	.short	0x010a
        /*057a*/ 	.byte	0x08
	.zero		1


	//   ....[71]....
        /*057c*/ 	.word	0x00001f10
        /*0580*/ 	.word	0x000000ff
        /*0584*/ 	.word	0x00000188
        /*0588*/ 	.short	0x0101
        /*058a*/ 	.byte	0x06
	.zero		1


	//   ....[72]....
        /*058c*/ 	.word	0x00001f30
        /*0590*/ 	.word	0x000000ff
        /*0594*/ 	.word	0x000000a0
        /*0598*/ 	.short	0x010a
        /*059a*/ 	.byte	0x04
	.zero		1


	//   ....[73]....
        /*059c*/ 	.word	0x00001fb0
        /*05a0*/ 	.word	0x000000ff
        /*05a4*/ 	.word	0x000000a0
        /*05a8*/ 	.short	0x010a
        /*05aa*/ 	.byte	0x11
	.zero		1


	//   ....[74]....
        /*05ac*/ 	.word	0x00002140
        /*05b0*/ 	.word	0x000000ff
        /*05b4*/ 	.word	0x000000a0
        /*05b8*/ 	.short	0x010a
        /*05ba*/ 	.byte	0x07
	.zero		1


	//   ....[75]....
        /*05bc*/ 	.word	0x00002290
        /*05c0*/ 	.word	0x00000003
        /*05c4*/ 	.word	0x00000190
        /*05c8*/ 	.short	0x010a
        /*05ca*/ 	.byte	0xff
	.zero		1


	//   ....[76]....
        /*05cc*/ 	.word	0x000023e0
        /*05d0*/ 	.word	0x00000000
        /*05d4*/ 	.word	0x00000000
        /*05d8*/ 	.short	0x0101
        /*05da*/ 	.byte	0xff
	.zero		1


	//   ....[77]....
        /*05dc*/ 	.word	0x000029a0
        /*05e0*/ 	.word	0x000000ff
        /*05e4*/ 	.word	0x00000000
        /*05e8*/ 	.short	0x010a
        /*05ea*/ 	.byte	0x04
	.zero		1


	//   ....[78]....
        /*05ec*/ 	.word	0x00002a30
        /*05f0*/ 	.word	0x000000ff
        /*05f4*/ 	.word	0x00000000
        /*05f8*/ 	.short	0x010a
        /*05fa*/ 	.byte	0x05
	.zero		1


	//   ....[79]....
        /*05fc*/ 	.word	0x00002ac0
        /*0600*/ 	.word	0x000000ff
        /*0604*/ 	.word	0x00000000
        /*0608*/ 	.short	0x010a
        /*060a*/ 	.byte	0x05
	.zero		1


	//   ....[80]....
        /*060c*/ 	.word	0x00002b50
        /*0610*/ 	.word	0x000000ff
        /*0614*/ 	.word	0x00000000
        /*0618*/ 	.short	0x010a
        /*061a*/ 	.byte	0x05
	.zero		1


	//   ....[81]....
        /*061c*/ 	.word	0x00002be0
        /*0620*/ 	.word	0x000000ff
        /*0624*/ 	.word	0x00000000
        /*0628*/ 	.short	0x010a
        /*062a*/ 	.byte	0x05
	.zero		1


	//   ....[82]....
        /*062c*/ 	.word	0x00002c70
        /*0630*/ 	.word	0x000000ff
        /*0634*/ 	.word	0x00000000
        /*0638*/ 	.short	0x010a
        /*063a*/ 	.byte	0x05
	.zero		1


	//   ....[83]....
        /*063c*/ 	.word	0x00002d00
        /*0640*/ 	.word	0x000000ff
        /*0644*/ 	.word	0x00000000
        /*0648*/ 	.short	0x010a
        /*064a*/ 	.byte	0x05
	.zero		1


	//   ....[84]....
        /*064c*/ 	.word	0x00002d90
        /*0650*/ 	.word	0x000000ff
        /*0654*/ 	.word	0x00000000
        /*0658*/ 	.short	0x010a
        /*065a*/ 	.byte	0x05
	.zero		1


	//   ....[85]....
        /*065c*/ 	.word	0x00002e20
        /*0660*/ 	.word	0x000000ff
        /*0664*/ 	.word	0x00000000
        /*0668*/ 	.short	0x010a
        /*066a*/ 	.byte	0x05
	.zero		1


	//   ....[86]....
        /*066c*/ 	.word	0x00002eb0
        /*0670*/ 	.word	0x000000ff
        /*0674*/ 	.word	0x00000000
        /*0678*/ 	.short	0x010a
        /*067a*/ 	.byte	0x05
	.zero		1


	//   ....[87]....
        /*067c*/ 	.word	0x00002f40
        /*0680*/ 	.word	0x000000ff
        /*0684*/ 	.word	0x00000000
        /*0688*/ 	.short	0x010a
        /*068a*/ 	.byte	0x05
	.zero		1


	//   ....[88]....
        /*068c*/ 	.word	0x00002fd0
        /*0690*/ 	.word	0x000000ff
        /*0694*/ 	.word	0x00000000
        /*0698*/ 	.short	0x010a
        /*069a*/ 	.byte	0x05
	.zero		1


	//   ....[89]....
        /*069c*/ 	.word	0x00003060
        /*06a0*/ 	.word	0x000000ff
        /*06a4*/ 	.word	0x00000000
        /*06a8*/ 	.short	0x010a
        /*06aa*/ 	.byte	0x05
	.zero		1


	//   ....[90]....
        /*06ac*/ 	.word	0x000030f0
        /*06b0*/ 	.word	0x000000ff
        /*06b4*/ 	.word	0x00000000
        /*06b8*/ 	.short	0x010a
        /*06ba*/ 	.byte	0x05
	.zero		1


	//   ....[91]....
        /*06bc*/ 	.word	0x00003180
        /*06c0*/ 	.word	0x000000ff
        /*06c4*/ 	.word	0x00000000
        /*06c8*/ 	.short	0x010a
        /*06ca*/ 	.byte	0x05
	.zero		1


	//   ....[92]....
        /*06cc*/ 	.word	0x00003210
        /*06d0*/ 	.word	0x000000ff
        /*06d4*/ 	.word	0x00000000
        /*06d8*/ 	.short	0x010a
        /*06da*/ 	.byte	0x05
	.zero		1


	//   ....[93]....
        /*06dc*/ 	.word	0x000032a0
        /*06e0*/ 	.word	0x000000ff
        /*06e4*/ 	.word	0x00000000
        /*06e8*/ 	.short	0x010a
        /*06ea*/ 	.byte	0x05
	.zero		1


	//   ....[94]....
        /*06ec*/ 	.word	0x00003330
        /*06f0*/ 	.word	0x000000ff
        /*06f4*/ 	.word	0x00000000
        /*06f8*/ 	.short	0x010a
        /*06fa*/ 	.byte	0x05
	.zero		1


	//   ....[95]....
        /*06fc*/ 	.word	0x000033c0
        /*0700*/ 	.word	0x000000ff
        /*0704*/ 	.word	0x00000000
        /*0708*/ 	.short	0x010a
        /*070a*/ 	.byte	0x05
	.zero		1


	//   ....[96]....
        /*070c*/ 	.word	0x00003460
        /*0710*/ 	.word	0x00000000
        /*0714*/ 	.word	0x00000000
        /*0718*/ 	.short	0x010a
        /*071a*/ 	.byte	0xff
	.zero		1


	//   ....[97]....
        /*071c*/ 	.word	0x00003580
        /*0720*/ 	.word	0x00000002
        /*0724*/ 	.word	0x000001f0
        /*0728*/ 	.short	0x010a
        /*072a*/ 	.byte	0xff
	.zero		1


	//   ....[98]....
        /*072c*/ 	.word	0x000035f0
        /*0730*/ 	.word	0x00000002
        /*0734*/ 	.word	0x00000000
        /*0738*/ 	.short	0x0101
        /*073a*/ 	.byte	0xff
	.zero		1


	//   ....[99]....
        /*073c*/ 	.word	0x00003610
        /*0740*/ 	.word	0x000000ff
        /*0744*/ 	.word	0x000001a0
        /*0748*/ 	.short	0x010a
        /*074a*/ 	.byte	0x04
	.zero		1


	//   ....[100]....
        /*074c*/ 	.word	0x00003730
        /*0750*/ 	.word	0x00000002
        /*0754*/ 	.word	0x00000190
        /*0758*/ 	.short	0x010a
        /*075a*/ 	.byte	0xff
	.zero		1


	//   ....[101]....
        /*075c*/ 	.word	0x00003830
        /*0760*/ 	.word	0x00000002
        /*0764*/ 	.word	0x00000000
        /*0768*/ 	.short	0x0101
        /*076a*/ 	.byte	0xff
	.zero		1


	//   ....[102]....
        /*076c*/ 	.word	0x000038c0
        /*0770*/ 	.word	0x000000ff
        /*0774*/ 	.word	0x000001a0
        /*0778*/ 	.short	0x0106
        /*077a*/ 	.byte	0x04
	.zero		1


	//   ....[103]....
        /*077c*/ 	.word	0x000038e0
        /*0780*/ 	.word	0x000000ff
        /*0784*/ 	.word	0x000001a0
        /*0788*/ 	.short	0x010a
        /*078a*/ 	.byte	0x04
	.zero		1


	//   ....[104]....
        /*078c*/ 	.word	0x00003970
        /*0790*/ 	.word	0x000000ff
        /*0794*/ 	.word	0x000001a0
        /*0798*/ 	.short	0x0106
        /*079a*/ 	.byte	0x07
	.zero		1


	//   ....[105]....
        /*079c*/ 	.word	0x000039b0
        /*07a0*/ 	.word	0x00000000
        /*07a4*/ 	.word	0x000001a0
        /*07a8*/ 	.short	0x010a
        /*07aa*/ 	.byte	0xff
	.zero		1


	//   ....[106]....
        /*07ac*/ 	.word	0x00003ea0
        /*07b0*/ 	.word	0x00000000
        /*07b4*/ 	.word	0x00000190
        /*07b8*/ 	.short	0x010a
        /*07ba*/ 	.byte	0xff
	.zero		1


	//   ....[107]....
        /*07bc*/ 	.word	0x00003fa0
        /*07c0*/ 	.word	0x00000003
        /*07c4*/ 	.word	0x00000000
        /*07c8*/ 	.short	0x0101
        /*07ca*/ 	.byte	0xff
	.zero		1


	//   ....[108]....
        /*07cc*/ 	.word	0x00003fb0
        /*07d0*/ 	.word	0x000000ff
        /*07d4*/ 	.word	0x00000000
        /*07d8*/ 	.short	0x010a
        /*07da*/ 	.byte	0x04
	.zero		1


	//   ....[109]....
        /*07dc*/ 	.word	0x00003fd0
        /*07e0*/ 	.word	0x000000ff
        /*07e4*/ 	.word	0x000001d0
        /*07e8*/ 	.short	0x010a
        /*07ea*/ 	.byte	0x13
	.zero		1


	//   ....[110]....
        /*07ec*/ 	.word	0x00004110
        /*07f0*/ 	.word	0x000000ff
        /*07f4*/ 	.word	0x00000000
        /*07f8*/ 	.short	0x010a
        /*07fa*/ 	.byte	0x06
	.zero		1


	//   ....[111]....
        /*07fc*/ 	.word	0x00004210
        /*0800*/ 	.word	0x000000ff
        /*0804*/ 	.word	0x00000000
        /*0808*/ 	.short	0x010a
        /*080a*/ 	.byte	0x04
	.zero		1


	//   ....[112]....
        /*080c*/ 	.word	0x000043f0
        /*0810*/ 	.word	0x000000ff
        /*0814*/ 	.word	0x00000000
        /*0818*/ 	.short	0x010a
        /*081a*/ 	.byte	0x04
	.zero		1


	//   ....[113]....
        /*081c*/ 	.word	0x00004480
        /*0820*/ 	.word	0x000000ff
        /*0824*/ 	.word	0x00000000
        /*0828*/ 	.short	0x010a
        /*082a*/ 	.byte	0x05
	.zero		1


	//   ....[114]....
        /*082c*/ 	.word	0x00004510
        /*0830*/ 	.word	0x000000ff
        /*0834*/ 	.word	0x00000000
        /*0838*/ 	.short	0x010a
        /*083a*/ 	.byte	0x05
	.zero		1


	//   ....[115]....
        /*083c*/ 	.word	0x000045a0
        /*0840*/ 	.word	0x000000ff
        /*0844*/ 	.word	0x00000000
        /*0848*/ 	.short	0x010a
        /*084a*/ 	.byte	0x04
	.zero		1


	//   ....[116]....
        /*084c*/ 	.word	0x00004a70
        /*0850*/ 	.word	0x0000000c
        /*0854*/ 	.word	0x00000190
        /*0858*/ 	.short	0x010a
        /*085a*/ 	.byte	0xff
	.zero		1


	//   ....[117]....
        /*085c*/ 	.word	0x00004be0
        /*0860*/ 	.word	0x00000000
        /*0864*/ 	.word	0x00000000
        /*0868*/ 	.short	0x0101
        /*086a*/ 	.byte	0xff
	.zero		1


	//   ....[118]....
        /*086c*/ 	.word	0x00005070
        /*0870*/ 	.word	0x000000ff
        /*0874*/ 	.word	0x00000188
        /*0878*/ 	.short	0x010a
        /*087a*/ 	.byte	0x15
	.zero		1


	//   ....[119]....
        /*087c*/ 	.word	0x000051f0
        /*0880*/ 	.word	0x000000ff
        /*0884*/ 	.word	0x00000160
        /*0888*/ 	.short	0x010a
        /*088a*/ 	.byte	0x15
	.zero		1


	//   ....[120]....
        /*088c*/ 	.word	0x00005370
        /*0890*/ 	.word	0x000000ff
        /*0894*/ 	.word	0x00000140
        /*0898*/ 	.short	0x010b
        /*089a*/ 	.byte	0x15
	.zero		1


	//   ....[121]....
        /*089c*/ 	.word	0x00005380
        /*08a0*/ 	.word	0x000000ff
        /*08a4*/ 	.word	0x00000000
        /*08a8*/ 	.short	0x0101
        /*08aa*/ 	.byte	0x06
	.zero		1


	//   ....[122]....
        /*08ac*/ 	.word	0x00005390
        /*08b0*/ 	.word	0x000000ff
        /*08b4*/ 	.word	0x00000168
        /*08b8*/ 	.short	0x010a
        /*08ba*/ 	.byte	0x15
	.zero		1


	//   ....[123]....
        /*08bc*/ 	.word	0x000054f0
        /*08c0*/ 	.word	0x000000ff
        /*08c4*/ 	.word	0x00000148
        /*08c8*/ 	.short	0x010b
        /*08ca*/ 	.byte	0x15
	.zero		1


	//   ....[124]....
        /*08cc*/ 	.word	0x00005500
        /*08d0*/ 	.word	0x000000ff
        /*08d4*/ 	.word	0x00000000
        /*08d8*/ 	.short	0x0101
        /*08da*/ 	.byte	0x06
	.zero		1


	//   ....[125]....
        /*08dc*/ 	.word	0x00005510
        /*08e0*/ 	.word	0x000000ff
        /*08e4*/ 	.word	0x00000170
        /*08e8*/ 	.short	0x010a
        /*08ea*/ 	.byte	0x15
	.zero		1


	//   ....[126]....
        /*08ec*/ 	.word	0x00005660
        /*08f0*/ 	.word	0x000000ff
        /*08f4*/ 	.word	0x00000150
        /*08f8*/ 	.short	0x010b
        /*08fa*/ 	.byte	0x15
	.zero		1


	//   ....[127]....
        /*08fc*/ 	.word	0x00005670
        /*0900*/ 	.word	0x000000ff
        /*0904*/ 	.word	0x00000000
        /*0908*/ 	.short	0x0101
        /*090a*/ 	.byte	0x06
	.zero		1


	//   ....[128]....
        /*090c*/ 	.word	0x00005680
        /*0910*/ 	.word	0x000000ff
        /*0914*/ 	.word	0x00000178
        /*0918*/ 	.short	0x010a
        /*091a*/ 	.byte	0x15
	.zero		1


	//   ....[129]....
        /*091c*/ 	.word	0x00005880
        /*0920*/ 	.word	0x000000ff
        /*0924*/ 	.word	0x00000158
        /*0928*/ 	.short	0x010b
        /*092a*/ 	.byte	0x15
	.zero		1


	//   ....[130]....
        /*092c*/ 	.word	0x00005890
        /*0930*/ 	.word	0x000000ff
        /*0934*/ 	.word	0x00000000
        /*0938*/ 	.short	0x0101
        /*093a*/ 	.byte	0x25
	.zero		1


	//   ....[131]....
        /*093c*/ 	.word	0x000058c0
        /*0940*/ 	.word	0x000000ff
        /*0944*/ 	.word	0x00000160
        /*0948*/ 	.short	0x010a
        /*094a*/ 	.byte	0x15
	.zero		1


	//   ....[132]....
        /*094c*/ 	.word	0x000058e0
        /*0950*/ 	.word	0x000000ff
        /*0954*/ 	.word	0x00000168
        /*0958*/ 	.short	0x010a
        /*095a*/ 	.byte	0x15
	.zero		1


	//   ....[133]....
        /*095c*/ 	.word	0x00005900
        /*0960*/ 	.word	0x000000ff
        /*0964*/ 	.word	0x00000170
        /*0968*/ 	.short	0x010a
        /*096a*/ 	.byte	0x15
	.zero		1


	//   ....[134]....
        /*096c*/ 	.word	0x00005940
        /*0970*/ 	.word	0x00000000
        /*0974*/ 	.word	0x00000178
        /*0978*/ 	.short	0x010a
        /*097a*/ 	.byte	0xff
	.zero		1


	//   ....[135]....
        /*097c*/ 	.word	0x00005c80
        /*0980*/ 	.word	0x00000003
        /*0984*/ 	.word	0x00000190
        /*0988*/ 	.short	0x010a
        /*098a*/ 	.byte	0xff
	.zero		1


	//   ....[136]....
        /*098c*/ 	.word	0x00005e00
        /*0990*/ 	.word	0x00000000
        /*0994*/ 	.word	0x00000000
        /*0998*/ 	.short	0x0101
        /*099a*/ 	.byte	0xff
	.zero		1


	//   ....[137]....
        /*099c*/ 	.word	0x00006920
        /*09a0*/ 	.word	0x00000002
        /*09a4*/ 	.word	0x00000140
        /*09a8*/ 	.short	0x010a
        /*09aa*/ 	.byte	0xff
	.zero		1


	//   ....[138]....
        /*09ac*/ 	.word	0x00006960
        /*09b0*/ 	.word	0x00000034
        /*09b4*/ 	.word	0x000001b0
        /*09b8*/ 	.short	0x010a
        /*09ba*/ 	.byte	0xff
	.zero		1


	//   ....[139]....
        /*09bc*/ 	.word	0x00006aa0
        /*09c0*/ 	.word	0x00000002
        /*09c4*/ 	.word	0x00000140
        /*09c8*/ 	.short	0x010a
        /*09ca*/ 	.byte	0xff
	.zero		1


	//   ....[140]....
        /*09cc*/ 	.word	0x00006bc0
        /*09d0*/ 	.word	0x00000000
        /*09d4*/ 	.word	0x00000000
        /*09d8*/ 	.short	0x0101
        /*09da*/ 	.byte	0xff
	.zero		1


	//   ....[141]....
        /*09dc*/ 	.word	0x00006c40
        /*09e0*/ 	.word	0x00000034
        /*09e4*/ 	.word	0x000001b0
        /*09e8*/ 	.short	0x010a
        /*09ea*/ 	.byte	0xff
	.zero		1


	//   ....[142]....
        /*09ec*/ 	.word	0x000077b0
        /*09f0*/ 	.word	0x00000000
        /*09f4*/ 	.word	0x00000140
        /*09f8*/ 	.short	0x010a
        /*09fa*/ 	.byte	0xff
	.zero		1


	//   ....[143]....
        /*09fc*/ 	.word	0x00007860
        /*0a00*/ 	.word	0x00000000
        /*0a04*/ 	.word	0x00000140
        /*0a08*/ 	.short	0x010a
        /*0a0a*/ 	.byte	0xff
	.zero		1


	//   ....[144]....
        /*0a0c*/ 	.word	0x00007980
        /*0a10*/ 	.word	0x00000000
        /*0a14*/ 	.word	0x00000000
        /*0a18*/ 	.short	0x0101
        /*0a1a*/ 	.byte	0xff
	.zero		1


	//   ....[145]....
        /*0a1c*/ 	.word	0x000084f0
        /*0a20*/ 	.word	0x00000000
        /*0a24*/ 	.word	0x00000140
        /*0a28*/ 	.short	0x010a
        /*0a2a*/ 	.byte	0xff
	.zero		1


	//   ....[146]....
        /*0a2c*/ 	.word	0x000085a0
        /*0a30*/ 	.word	0x00000000
        /*0a34*/ 	.word	0x00000140
        /*0a38*/ 	.short	0x010a
        /*0a3a*/ 	.byte	0xff
	.zero		1


	//   ....[147]....
        /*0a3c*/ 	.word	0x000086d0
        /*0a40*/ 	.word	0x00000000
        /*0a44*/ 	.word	0x00000000
        /*0a48*/ 	.short	0x0101
        /*0a4a*/ 	.byte	0xff
	.zero		1


	//   ....[148]....
        /*0a4c*/ 	.word	0x00009270
        /*0a50*/ 	.word	0x00000000
        /*0a54*/ 	.word	0x00000140
        /*0a58*/ 	.short	0x010a
        /*0a5a*/ 	.byte	0xff
	.zero		1


	//   ....[149]....
        /*0a5c*/ 	.word	0x00009320
        /*0a60*/ 	.word	0x00000000
        /*0a64*/ 	.word	0x00000140
        /*0a68*/ 	.short	0x010a
        /*0a6a*/ 	.byte	0xff
	.zero		1


	//   ....[150]....
        /*0a6c*/ 	.word	0x00009440
        /*0a70*/ 	.word	0x00000000
        /*0a74*/ 	.word	0x00000000
        /*0a78*/ 	.short	0x0101
        /*0a7a*/ 	.byte	0xff
	.zero		1


	//   ....[151]....
        /*0a7c*/ 	.word	0x00009850
        /*0a80*/ 	.word	0x000000ff
        /*0a84*/ 	.word	0x00000000
        /*0a88*/ 	.short	0x0101
        /*0a8a*/ 	.byte	0x04
	.zero		1


	//   ....[152]....
        /*0a8c*/ 	.word	0x0000a150
        /*0a90*/ 	.word	0x00000000
        /*0a94*/ 	.word	0x00000200
        /*0a98*/ 	.short	0x010a
        /*0a9a*/ 	.byte	0xff
	.zero		1


	//   ....[153]....
        /*0a9c*/ 	.word	0x0000a1b0
        /*0aa0*/ 	.word	0x00000000
        /*0aa4*/ 	.word	0x000000a0
        /*0aa8*/ 	.short	0x010a
        /*0aaa*/ 	.byte	0xff
	.zero		1


	//   ....[154]....
        /*0aac*/ 	.word	0x0000a210
        /*0ab0*/ 	.word	0x00000000
        /*0ab4*/ 	.word	0x000000a0
        /*0ab8*/ 	.short	0x010a
        /*0aba*/ 	.byte	0xff
	.zero		1


	//   ....[155]....
        /*0abc*/ 	.word	0x0000a260
        /*0ac0*/ 	.word	0x00000003
        /*0ac4*/ 	.word	0x00000190
        /*0ac8*/ 	.short	0x010a
        /*0aca*/ 	.byte	0xff
	.zero		1


	//   ....[156]....
        /*0acc*/ 	.word	0x0000a2c0
        /*0ad0*/ 	.word	0x00000000
        /*0ad4*/ 	.word	0x00000000
        /*0ad8*/ 	.short	0x010a
        /*0ada*/ 	.byte	0xff
	.zero		1


	//   ....[157]....
        /*0adc*/ 	.word	0x0000a320
        /*0ae0*/ 	.word	0x00000000
        /*0ae4*/ 	.word	0x00000000
        /*0ae8*/ 	.short	0x010a
        /*0aea*/ 	.byte	0xff
	.zero		1


	//   ....[158]....
        /*0aec*/ 	.word	0x0000a380
        /*0af0*/ 	.word	0x00000000
        /*0af4*/ 	.word	0x00000000
        /*0af8*/ 	.short	0x010a
        /*0afa*/ 	.byte	0xff
	.zero		1


	//   ....[159]....
        /*0afc*/ 	.word	0x0000a3e0
        /*0b00*/ 	.word	0x00000000
        /*0b04*/ 	.word	0x00000000
        /*0b08*/ 	.short	0x010a
        /*0b0a*/ 	.byte	0xff
	.zero		1


	//   ....[160]....
        /*0b0c*/ 	.word	0x0000a440
        /*0b10*/ 	.word	0x00000000
        /*0b14*/ 	.word	0x00000000
        /*0b18*/ 	.short	0x010a
        /*0b1a*/ 	.byte	0xff
	.zero		1


	//   ....[161]....
        /*0b1c*/ 	.word	0x0000a4a0
        /*0b20*/ 	.word	0x00000000
        /*0b24*/ 	.word	0x00000000
        /*0b28*/ 	.short	0x010a
        /*0b2a*/ 	.byte	0xff
	.zero		1


	//   ....[162]....
        /*0b2c*/ 	.word	0x0000a500
        /*0b30*/ 	.word	0x00000000
        /*0b34*/ 	.word	0x00000000
        /*0b38*/ 	.short	0x010a
        /*0b3a*/ 	.byte	0xff
	.zero		1


	//   ....[163]....
        /*0b3c*/ 	.word	0x0000a560
        /*0b40*/ 	.word	0x00000000
        /*0b44*/ 	.word	0x00000000
        /*0b48*/ 	.short	0x010a
        /*0b4a*/ 	.byte	0xff
	.zero		1


	//   ....[164]....
        /*0b4c*/ 	.word	0x0000a5c0
        /*0b50*/ 	.word	0x00000000
        /*0b54*/ 	.word	0x00000000
        /*0b58*/ 	.short	0x010a
        /*0b5a*/ 	.byte	0xff
	.zero		1


	//   ....[165]....
        /*0b5c*/ 	.word	0x0000a620
        /*0b60*/ 	.word	0x00000000
        /*0b64*/ 	.word	0x00000000
        /*0b68*/ 	.short	0x010a
        /*0b6a*/ 	.byte	0xff
	.zero		1


	//   ....[166]....
        /*0b6c*/ 	.word	0x0000a680
        /*0b70*/ 	.word	0x00000000
        /*0b74*/ 	.word	0x00000000
        /*0b78*/ 	.short	0x010a
        /*0b7a*/ 	.byte	0xff
	.zero		1


	//   ....[167]....
        /*0b7c*/ 	.word	0x0000a6e0
        /*0b80*/ 	.word	0x00000000
        /*0b84*/ 	.word	0x00000000
        /*0b88*/ 	.short	0x010a
        /*0b8a*/ 	.byte	0xff
	.zero		1


	//   ....[168]....
        /*0b8c*/ 	.word	0x0000a740
        /*0b90*/ 	.word	0x00000000
        /*0b94*/ 	.word	0x00000000
        /*0b98*/ 	.short	0x010a
        /*0b9a*/ 	.byte	0xff
	.zero		1


	//   ....[169]....
        /*0b9c*/ 	.word	0x0000a7a0
        /*0ba0*/ 	.word	0x00000000
        /*0ba4*/ 	.word	0x00000000
        /*0ba8*/ 	.short	0x010a
        /*0baa*/ 	.byte	0xff
	.zero		1


	//   ....[170]....
        /*0bac*/ 	.word	0x0000a800
        /*0bb0*/ 	.word	0x00000000
        /*0bb4*/ 	.word	0x00000000
        /*0bb8*/ 	.short	0x010a
        /*0bba*/ 	.byte	0xff
	.zero		1


	//   ....[171]....
        /*0bbc*/ 	.word	0x0000a860
        /*0bc0*/ 	.word	0x00000000
        /*0bc4*/ 	.word	0x00000000
        /*0bc8*/ 	.short	0x010a
        /*0bca*/ 	.byte	0xff
	.zero		1


	//   ....[172]....
        /*0bcc*/ 	.word	0x0000a8c0
        /*0bd0*/ 	.word	0x00000000
        /*0bd4*/ 	.word	0x00000000
        /*0bd8*/ 	.short	0x010a
        /*0bda*/ 	.byte	0xff
	.zero		1


	//   ....[173]....
        /*0bdc*/ 	.word	0x0000a920
        /*0be0*/ 	.word	0x00000000
        /*0be4*/ 	.word	0x00000000
        /*0be8*/ 	.short	0x010a
        /*0bea*/ 	.byte	0xff
	.zero		1


	//   ....[174]....
        /*0bec*/ 	.word	0x0000a980
        /*0bf0*/ 	.word	0x00000000
        /*0bf4*/ 	.word	0x00000000
        /*0bf8*/ 	.short	0x010a
        /*0bfa*/ 	.byte	0xff
	.zero		1


	//   ....[175]....
        /*0bfc*/ 	.word	0x0000a9d0
        /*0c00*/ 	.word	0x00000002
        /*0c04*/ 	.word	0x000001f0
        /*0c08*/ 	.short	0x010a
        /*0c0a*/ 	.byte	0xff
	.zero		1


	//   ....[176]....
        /*0c0c*/ 	.word	0x0000aa30
        /*0c10*/ 	.word	0x00000002
        /*0c14*/ 	.word	0x000001a0
        /*0c18*/ 	.short	0x010a
        /*0c1a*/ 	.byte	0xff
	.zero		1


	//   ....[177]....
        /*0c1c*/ 	.word	0x0000aa80
        /*0c20*/ 	.word	0x00000002
        /*0c24*/ 	.word	0x00000190
        /*0c28*/ 	.short	0x010a
        /*0c2a*/ 	.byte	0xff
	.zero		1


	//   ....[178]....
        /*0c2c*/ 	.word	0x0000aae0
        /*0c30*/ 	.word	0x00000000
        /*0c34*/ 	.word	0x000001a0
        /*0c38*/ 	.short	0x010a
        /*0c3a*/ 	.byte	0xff
	.zero		1


	//   ....[179]....
        /*0c3c*/ 	.word	0x0000ab30
        /*0c40*/ 	.word	0x00000000
        /*0c44*/ 	.word	0x00000190
        /*0c48*/ 	.short	0x010a
        /*0c4a*/ 	.byte	0xff
	.zero		1


	//   ....[180]....
        /*0c4c*/ 	.word	0x0000ab90
        /*0c50*/ 	.word	0x00000002
        /*0c54*/ 	.word	0x000001d0
        /*0c58*/ 	.short	0x010a
        /*0c5a*/ 	.byte	0xff
	.zero		1


	//   ....[181]....
        /*0c5c*/ 	.word	0x0000abf0
        /*0c60*/ 	.word	0x00000000
        /*0c64*/ 	.word	0x00000000
        /*0c68*/ 	.short	0x010a
        /*0c6a*/ 	.byte	0xff
	.zero		1


	//   ....[182]....
        /*0c6c*/ 	.word	0x0000ac50
        /*0c70*/ 	.word	0x00000000
        /*0c74*/ 	.word	0x00000000
        /*0c78*/ 	.short	0x010a
        /*0c7a*/ 	.byte	0xff
	.zero		1


	//   ....[183]....
        /*0c7c*/ 	.word	0x0000acb0
        /*0c80*/ 	.word	0x00000000
        /*0c84*/ 	.word	0x00000000
        /*0c88*/ 	.short	0x010a
        /*0c8a*/ 	.byte	0xff
	.zero		1


	//   ....[184]....
        /*0c8c*/ 	.word	0x0000ad10
        /*0c90*/ 	.word	0x00000000
        /*0c94*/ 	.word	0x00000000
        /*0c98*/ 	.short	0x010a
        /*0c9a*/ 	.byte	0xff
	.zero		1


	//   ....[185]....
        /*0c9c*/ 	.word	0x0000ad70
        /*0ca0*/ 	.word	0x00000000
        /*0ca4*/ 	.word	0x00000000
        /*0ca8*/ 	.short	0x010a
        /*0caa*/ 	.byte	0xff
	.zero		1


	//   ....[186]....
        /*0cac*/ 	.word	0x0000adc0
        /*0cb0*/ 	.word	0x0000000c
        /*0cb4*/ 	.word	0x00000190
        /*0cb8*/ 	.short	0x010a
        /*0cba*/ 	.byte	0xff
	.zero		1


	//   ....[187]....
        /*0cbc*/ 	.word	0x0000ae20
        /*0cc0*/ 	.word	0x00000000
        /*0cc4*/ 	.word	0x00000188
        /*0cc8*/ 	.short	0x010a
        /*0cca*/ 	.byte	0xff
	.zero		1


	//   ....[188]....
        /*0ccc*/ 	.word	0x0000ae80
        /*0cd0*/ 	.word	0x00000000
        /*0cd4*/ 	.word	0x00000160
        /*0cd8*/ 	.short	0x010a
        /*0cda*/ 	.byte	0xff
	.zero		1


	//   ....[189]....
        /*0cdc*/ 	.word	0x0000aee0
        /*0ce0*/ 	.word	0x00000000
        /*0ce4*/ 	.word	0x00000168
        /*0ce8*/ 	.short	0x010a
        /*0cea*/ 	.byte	0xff
	.zero		1


	//   ....[190]....
        /*0cec*/ 	.word	0x0000af40
        /*0cf0*/ 	.word	0x00000000
        /*0cf4*/ 	.word	0x00000170
        /*0cf8*/ 	.short	0x010a
        /*0cfa*/ 	.byte	0xff
	.zero		1


	//   ....[191]....
        /*0cfc*/ 	.word	0x0000afa0
        /*0d00*/ 	.word	0x00000000
        /*0d04*/ 	.word	0x00000178
        /*0d08*/ 	.short	0x010a
        /*0d0a*/ 	.byte	0xff
	.zero		1


	//   ....[192]....
        /*0d0c*/ 	.word	0x0000b000
        /*0d10*/ 	.word	0x00000000
        /*0d14*/ 	.word	0x00000160
        /*0d18*/ 	.short	0x010a
        /*0d1a*/ 	.byte	0xff
	.zero		1


	//   ....[193]....
        /*0d1c*/ 	.word	0x0000b060
        /*0d20*/ 	.word	0x00000000
        /*0d24*/ 	.word	0x00000168
        /*0d28*/ 	.short	0x010a
        /*0d2a*/ 	.byte	0xff
	.zero		1


	//   ....[194]....
        /*0d2c*/ 	.word	0x0000b0c0
        /*0d30*/ 	.word	0x00000000
        /*0d34*/ 	.word	0x00000170
        /*0d38*/ 	.short	0x010a
        /*0d3a*/ 	.byte	0xff
	.zero		1


	//   ....[195]....
        /*0d3c*/ 	.word	0x0000b110
        /*0d40*/ 	.word	0x00000003
        /*0d44*/ 	.word	0x00000190
        /*0d48*/ 	.short	0x010a
        /*0d4a*/ 	.byte	0xff
	.zero		1


	//   ....[196]....
        /*0d4c*/ 	.word	0x0000b160
        /*0d50*/ 	.word	0x00000002
        /*0d54*/ 	.word	0x00000140
        /*0d58*/ 	.short	0x010a
        /*0d5a*/ 	.byte	0xff
	.zero		1


	//   ....[197]....
        /*0d5c*/ 	.word	0x0000b1b0
        /*0d60*/ 	.word	0x00000034
        /*0d64*/ 	.word	0x000001b0
        /*0d68*/ 	.short	0x010a
        /*0d6a*/ 	.byte	0xff
	.zero		1


	//   ....[198]....
        /*0d6c*/ 	.word	0x0000b200
        /*0d70*/ 	.word	0x00000000
        /*0d74*/ 	.word	0x00000140
        /*0d78*/ 	.short	0x010a
        /*0d7a*/ 	.byte	0xff
	.zero		1


	//   ....[199]....
        /*0d7c*/ 	.word	0x0000b250
        /*0d80*/ 	.word	0x00000000
        /*0d84*/ 	.word	0x00000140
        /*0d88*/ 	.short	0x010a
        /*0d8a*/ 	.byte	0xff
	.zero		1


	//   ....[200]....
        /*0d8c*/ 	.word	0x0000b2a0
        /*0d90*/ 	.word	0x00000000
        /*0d94*/ 	.word	0x00000140
        /*0d98*/ 	.short	0x010a
        /*0d9a*/ 	.byte	0xff
	.zero		1


	//----- nvinfo : EIATTR_NUM_MBARRIERS
	.align		4
.L_48:
        /*0d9c*/ 	.byte	0x03, 0x38
        /*0d9e*/ 	.short	0x0042


	//----- nvinfo : EIATTR_EXIT_INSTR_OFFSETS
	.align		4
        /*0da0*/ 	.byte	0x04, 0x1c
        /*0da2*/ 	.short	(.L_50 - .L_49)


	//   ....[0]....
.L_49:
        /*0da4*/ 	.word	0x00003490


	//   ....[1]....
        /*0da8*/ 	.word	0x00003980


	//   ....[2]....
        /*0dac*/ 	.word	0x000039e0


	//   ....[3]....
        /*0db0*/ 	.word	0x00004800


	//   ....[4]....
        /*0db4*/ 	.word	0x00005970


	//   ....[5]....
        /*0db8*/ 	.word	0x000059b0


	//   ....[6]....
        /*0dbc*/ 	.word	0x0000a140


	//----- nvinfo : EIATTR_MAX_THREADS
	.align		4
.L_50:
        /*0dc0*/ 	.byte	0x04, 0x05
        /*0dc2*/ 	.short	(.L_52 - .L_51)
.L_51:
        /*0dc4*/ 	.word	0x00000100
        /*0dc8*/ 	.word	0x00000001
        /*0dcc*/ 	.word	0x00000001


	//----- nvinfo : EIATTR_CRS_STACK_SIZE
	.align		4
.L_52:
        /*0dd0*/ 	.byte	0x04, 0x1e
        /*0dd2*/ 	.short	(.L_54 - .L_53)
.L_53:
        /*0dd4*/ 	.word	0x00000000


	//----- nvinfo : EIATTR_CBANK_PARAM_SIZE
	.align		4
.L_54:
        /*0dd8*/ 	.byte	0x03, 0x19
        /*0dda*/ 	.short	0x0800


	//----- nvinfo : EIATTR_PARAM_CBANK
	.align		4
        /*0ddc*/ 	.byte	0x04, 0x0a
        /*0dde*/ 	.short	(.L_56 - .L_55)
	.align		4
.L_55:
        /*0de0*/ 	.word	index@(.nv.constant0._ZN7cutlass13device_kernelINS_4gemm6kernel13GemmUniversalIN4cute5tupleIJiiiiEEENS1_10collective13CollectiveMmaINS1_35MainloopSm100TmaUmmaWarpSpecializedILi20ELi2ELi4ENS5_IJNS4_1CILi1EEENSA_ILi2EEESB_EEEEENS5_IJNSA_ILi64EEENSA_ILi256EEENSA_ILi32EEEEEEaNS5_IJlSB_lEEEaSJ_NS4_8TiledMMAINS4_8MMA_AtomIJNS4_15SM100_MMA_S8_SSIaaiLi64ELi256ELNS4_4UMMA5MajorE0ELSO_0ELNSN_8SaturateE0EEEEEENS4_6LayoutINS5_IJSB_SB_SB_EEENS5_IJNSA_ILi0EEESU_SU_EEEEENS5_IJNS4_10UnderscoreESX_SX_EEEEENS4_23SM90_TMA_LOAD_MULTICASTENS4_14ComposedLayoutINS4_7SwizzleILi1ELi4ELi3EEENS4_18smem_ptr_flag_bitsILi8EEENSS_INS5_IJNSA_ILi8EEESH_EEENS5_IJSH_SB_EEEEEEEvNS4_8identityENS4_13SM90_TMA_LOADES1A_vS1B_EENS_8epilogue10collective18CollectiveEpilogueINS1E_23Sm100TmaWarpSpecializedILi4ELi2ELi32ELb0ELb0EEEJSI_NS5_IJNSS_ISF_SB_EES1J_EEEaSJ_aSJ_NS1E_6fusion15FusionCallbacksIS1I_NS1L_17LinearCombinationIaiaiLNS_15FloatRoundStyleE2EEESI_S1K_JEEENS4_5SM1004TMEM4LOAD26SM100_TMEM_LOAD_16dp32b32xES1C_NS11_INS12_ILi2ELi4ELi3EEES15_NSS_INS5_IJS16_SF_EEENS5_IJSF_SB_EEEEEEENS4_39AutoVectorizingCopyWithAssumedAlignmentILi128EEENS4_14SM90_TMA_STOREES1Z_S21_S21_EEEvvEEEEvNT_6ParamsE)
        /*0de4*/ 	.short	0x0380
        /*0de6*/ 	.short	0x0800


	//----- nvinfo : EIATTR_SW_WAR
	.align		4
.L_56:
        /*0de8*/ 	.byte	0x04, 0x36
        /*0dea*/ 	.short	(.L_58 - .L_57)
.L_57:
        /*0dec*/ 	.word	0x00000008
.L_58:


//--------------------- .nv.callgraph             --------------------------
	.section	.nv.callgraph,"",@"SHT_CUDA_CALLGRAPH"
	.align	4
	.sectionentsize	8
	.align		4
        /*0000*/ 	.word	0x00000000
	.align		4
        /*0004*/ 	.word	0xffffffff
	.align		4
        /*0008*/ 	.word	index@(_ZN7cutlass13device_kernelINS_4gemm6kernel13GemmUniversalIN4cute5tupleIJiiiiEEENS1_10collective13CollectiveMmaINS1_35MainloopSm100TmaUmmaWarpSpecializedILi20ELi2ELi4ENS5_IJNS4_1CILi1EEENSA_ILi2EEESB_EEEEENS5_IJNSA_ILi64EEENSA_ILi256EEENSA_ILi32EEEEEEaNS5_IJlSB_lEEEaSJ_NS4_8TiledMMAINS4_8MMA_AtomIJNS4_15SM100_MMA_S8_SSIaaiLi64ELi256ELNS4_4UMMA5MajorE0ELSO_0ELNSN_8SaturateE0EEEEEENS4_6LayoutINS5_IJSB_SB_SB_EEENS5_IJNSA_ILi0EEESU_SU_EEEEENS5_IJNS4_10UnderscoreESX_SX_EEEEENS4_23SM90_TMA_LOAD_MULTICASTENS4_14ComposedLayoutINS4_7SwizzleILi1ELi4ELi3EEENS4_18smem_ptr_flag_bitsILi8EEENSS_INS5_IJNSA_ILi8EEESH_EEENS5_IJSH_SB_EEEEEEEvNS4_8identityENS4_13SM90_TMA_LOADES1A_vS1B_EENS_8epilogue10collective18CollectiveEpilogueINS1E_23Sm100TmaWarpSpecializedILi4ELi2ELi32ELb0ELb0EEEJSI_NS5_IJNSS_ISF_SB_EES1J_EEEaSJ_aSJ_NS1E_6fusion15FusionCallbacksIS1I_NS1L_17LinearCombinationIaiaiLNS_15FloatRoundStyleE2EEESI_S1K_JEEENS4_5SM1004TMEM4LOAD26SM100_TMEM_LOAD_16dp32b32xES1C_NS11_INS12_ILi2ELi4ELi3EEES15_NSS_INS5_IJS16_SF_EEENS5_IJSF_SB_EEEEEEENS4_39AutoVectorizingCopyWithAssumedAlignmentILi128EEENS4_14SM90_TMA_STOREES1Z_S21_S21_EEEvvEEEEvNT_6ParamsE)
	.align		4
        /*000c*/ 	.word	index@(__assertfail)
	.align		4
        /*0010*/ 	.word	0x00000000
	.align		4
        /*0014*/ 	.word	0xfffffffe
	.align		4
        /*0018*/ 	.word	0x00000000
	.align		4
        /*001c*/ 	.word	0xfffffffd
	.align		4
        /*0020*/ 	.word	0x00000000
	.align		4
        /*0024*/ 	.word	0xfffffffc


//--------------------- .nv.constant4             --------------------------
	.section	.nv.constant4,"a",@progbits
	.align	8
	.align		8
.nv.constant4:
        /*0000*/ 	.dword	__assertfail
	.align		8
        /*0008*/ 	.dword	__unnamed_1
	.align		8
        /*0010*/ 	.dword	__unnamed_2
	.align		8
        /*0018*/ 	.dword	__unnamed_3
	.align		8
        /*0020*/ 	.dword	_ZN39_INTERNAL_1c59bf1a_4_k_cu_227bc3cf_98284cuda3std3__45__cpo5beginE
	.align		8
        /*0028*/ 	.dword	_ZN39_INTERNAL_1c59bf1a_4_k_cu_227bc3cf_98284cuda3std3__45__cpo3endE
	.align		8
        /*0030*/ 	.dword	_ZN39_INTERNAL_1c59bf1a_4_k_cu_227bc3cf_98284cuda3std3__45__cpo6cbeginE
	.align		8
        /*0038*/ 	.dword	_ZN39_INTERNAL_1c59bf1a_4_k_cu_227bc3cf_98284cuda3std3__45__cpo4cendE
	.align		8
        /*0040*/ 	.dword	_ZN39_INTERNAL_1c59bf1a_4_k_cu_227bc3cf_98284cuda3std3__441_GLOBAL__N__1c59bf1a_4_k_cu_227bc3cf_98286ignoreE
	.align		8
        /*0048*/ 	.dword	_ZN39_INTERNAL_1c59bf1a_4_k_cu_227bc3cf_98284cuda3std3__419piecewise_constructE
	.align		8
        /*0050*/ 	.dword	_ZN39_INTERNAL_1c59bf1a_4_k_cu_227bc3cf_98284cuda3std3__48in_placeE
	.align		8
        /*0058*/ 	.dword	_ZN39_INTERNAL_1c59bf1a_4_k_cu_227bc3cf_98284cuda3std6ranges3__45__cpo4swapE
	.align		8
        /*0060*/ 	.dword	_ZN39_INTERNAL_1c59bf1a_4_k_cu_227bc3cf_98284cuda3std6ranges3__45__cpo9iter_moveE
	.align		8
        /*0068*/ 	.dword	_ZN39_INTERNAL_1c59bf1a_4_k_cu_227bc3cf_98284cute7productE
	.align		8
        /*0070*/ 	.dword	_ZN39_INTERNAL_1c59bf1a_4_k_cu_227bc3cf_98284cute1_E
	.align		8
        /*0078*/ 	.dword	$str$25
	.align		8
        /*0080*/ 	.dword	$str$26
	.align		8
        /*0088*/ 	.dword	$str$27
	.align		8
        /*0090*/ 	.dword	$str$28


//--------------------- .text._ZN7cutlass13device_kernelINS_4gemm6kernel13GemmUniversalIN4cute5tupleIJiiiiEEENS1_10collective13CollectiveMmaINS1_35MainloopSm100TmaUmmaWarpSpecializedILi20ELi2ELi4ENS5_IJNS4_1CILi1EEENSA_ILi2EEESB_EEEEENS5_IJNSA_ILi64EEENSA_ILi256EEENSA_ILi32EEEEEEaNS5_IJlSB_lEEEaSJ_NS4_8TiledMMAINS4_8MMA_AtomIJNS4_15SM100_MMA_S8_SSIaaiLi64ELi256ELNS4_4UMMA5MajorE0ELSO_0ELNSN_8SaturateE0EEEEEENS4_6LayoutINS5_IJSB_SB_SB_EEENS5_IJNSA_ILi0EEESU_SU_EEEEENS5_IJNS4_10UnderscoreESX_SX_EEEEENS4_23SM90_TMA_LOAD_MULTICASTENS4_14ComposedLayoutINS4_7SwizzleILi1ELi4ELi3EEENS4_18smem_ptr_flag_bitsILi8EEENSS_INS5_IJNSA_ILi8EEESH_EEENS5_IJSH_SB_EEEEEEEvNS4_8identityENS4_13SM90_TMA_LOADES1A_vS1B_EENS_8epilogue10collective18CollectiveEpilogueINS1E_23Sm100TmaWarpSpecializedILi4ELi2ELi32ELb0ELb0EEEJSI_NS5_IJNSS_ISF_SB_EES1J_EEEaSJ_aSJ_NS1E_6fusion15FusionCallbacksIS1I_NS1L_17LinearCombinationIaiaiLNS_15FloatRoundStyleE2EEESI_S1K_JEEENS4_5SM1004TMEM4LOAD26SM100_TMEM_LOAD_16dp32b32xES1C_NS11_INS12_ILi2ELi4ELi3EEES15_NSS_INS5_IJS16_SF_EEENS5_IJSF_SB_EEEEEEENS4_39AutoVectorizingCopyWithAssumedAlignmentILi128EEENS4_14SM90_TMA_STOREES1Z_S21_S21_EEEvvEEEEvNT_6ParamsE --------------------------
	.section	.text._ZN7cutlass13device_kernelINS_4gemm6kernel13GemmUniversalIN4cute5tupleIJiiiiEEENS1_10collective13CollectiveMmaINS1_35MainloopSm100TmaUmmaWarpSpecializedILi20ELi2ELi4ENS5_IJNS4_1CILi1EEENSA_ILi2EEESB_EEEEENS5_IJNSA_ILi64EEENSA_ILi256EEENSA_ILi32EEEEEEaNS5_IJlSB_lEEEaSJ_NS4_8TiledMMAINS4_8MMA_AtomIJNS4_15SM100_MMA_S8_SSIaaiLi64ELi256ELNS4_4UMMA5MajorE0ELSO_0ELNSN_8SaturateE0EEEEEENS4_6LayoutINS5_IJSB_SB_SB_EEENS5_IJNSA_ILi0EEESU_SU_EEEEENS5_IJNS4_10UnderscoreESX_SX_EEEEENS4_23SM90_TMA_LOAD_MULTICASTENS4_14ComposedLayoutINS4_7SwizzleILi1ELi4ELi3EEENS4_18smem_ptr_flag_bitsILi8EEENSS_INS5_IJNSA_ILi8EEESH_EEENS5_IJSH_SB_EEEEEEEvNS4_8identityENS4_13SM90_TMA_LOADES1A_vS1B_EENS_8epilogue10collective18CollectiveEpilogueINS1E_23Sm100TmaWarpSpecializedILi4ELi2ELi32ELb0ELb0EEEJSI_NS5_IJNSS_ISF_SB_EES1J_EEEaSJ_aSJ_NS1E_6fusion15FusionCallbacksIS1I_NS1L_17LinearCombinationIaiaiLNS_15FloatRoundStyleE2EEESI_S1K_JEEENS4_5SM1004TMEM4LOAD26SM100_TMEM_LOAD_16dp32b32xES1C_NS11_INS12_ILi2ELi4ELi3EEES15_NSS_INS5_IJS16_SF_EEENS5_IJSF_SB_EEEEEEENS4_39AutoVectorizingCopyWithAssumedAlignmentILi128EEENS4_14SM90_TMA_STOREES1Z_S21_S21_EEEvvEEEEvNT_6ParamsE,"ax",@progbits
	.align	128
.text._ZN7cutlass13device_kernelINS_4gemm6kernel13GemmUniversalIN4cute5tupleIJiiiiEEENS1_10collective13CollectiveMmaINS1_35MainloopSm100TmaUmmaWarpSpecializedILi20ELi2ELi4ENS5_IJNS4_1CILi1EEENSA_ILi2EEESB_EEEEENS5_IJNSA_ILi64EEENSA_ILi256EEENSA_ILi32EEEEEEaNS5_IJlSB_lEEEaSJ_NS4_8TiledMMAINS4_8MMA_AtomIJNS4_15SM100_MMA_S8_SSIaaiLi64ELi256ELNS4_4UMMA5MajorE0ELSO_0ELNSN_8SaturateE0EEEEEENS4_6LayoutINS5_IJSB_SB_SB_EEENS5_IJNSA_ILi0EEESU_SU_EEEEENS5_IJNS4_10UnderscoreESX_SX_EEEEENS4_23SM90_TMA_LOAD_MULTICASTENS4_14ComposedLayoutINS4_7SwizzleILi1ELi4ELi3EEENS4_18smem_ptr_flag_bitsILi8EEENSS_INS5_IJNSA_ILi8EEESH_EEENS5_IJSH_SB_EEEEEEEvNS4_8identityENS4_13SM90_TMA_LOADES1A_vS1B_EENS_8epilogue10collective18CollectiveEpilogueINS1E_23Sm100TmaWarpSpecializedILi4ELi2ELi32ELb0ELb0EEEJSI_NS5_IJNSS_ISF_SB_EES1J_EEEaSJ_aSJ_NS1E_6fusion15FusionCallbacksIS1I_NS1L_17LinearCombinationIaiaiLNS_15FloatRoundStyleE2EEESI_S1K_JEEENS4_5SM1004TMEM4LOAD26SM100_TMEM_LOAD_16dp32b32xES1C_NS11_INS12_ILi2ELi4ELi3EEES15_NSS_INS5_IJS16_SF_EEENS5_IJSF_SB_EEEEEEENS4_39AutoVectorizingCopyWithAssumedAlignmentILi128EEENS4_14SM90_TMA_STOREES1Z_S21_S21_EEEvvEEEEvNT_6ParamsE:
        .type           _ZN7cutlass13device_kernelINS_4gemm6kernel13GemmUniversalIN4cute5tupleIJiiiiEEENS1_10collective13CollectiveMmaINS1_35MainloopSm100TmaUmmaWarpSpecializedILi20ELi2ELi4ENS5_IJNS4_1CILi1EEENSA_ILi2EEESB_EEEEENS5_IJNSA_ILi64EEENSA_ILi256EEENSA_ILi32EEEEEEaNS5_IJlSB_lEEEaSJ_NS4_8TiledMMAINS4_8MMA_AtomIJNS4_15SM100_MMA_S8_SSIaaiLi64ELi256ELNS4_4UMMA5MajorE0ELSO_0ELNSN_8SaturateE0EEEEEENS4_6LayoutINS5_IJSB_SB_SB_EEENS5_IJNSA_ILi0EEESU_SU_EEEEENS5_IJNS4_10UnderscoreESX_SX_EEEEENS4_23SM90_TMA_LOAD_MULTICASTENS4_14ComposedLayoutINS4_7SwizzleILi1ELi4ELi3EEENS4_18smem_ptr_flag_bitsILi8EEENSS_INS5_IJNSA_ILi8EEESH_EEENS5_IJSH_SB_EEEEEEEvNS4_8identityENS4_13SM90_TMA_LOADES1A_vS1B_EENS_8epilogue10collective18CollectiveEpilogueINS1E_23Sm100TmaWarpSpecializedILi4ELi2ELi32ELb0ELb0EEEJSI_NS5_IJNSS_ISF_SB_EES1J_EEEaSJ_aSJ_NS1E_6fusion15FusionCallbacksIS1I_NS1L_17LinearCombinationIaiaiLNS_15FloatRoundStyleE2EEESI_S1K_JEEENS4_5SM1004TMEM4LOAD26SM100_TMEM_LOAD_16dp32b32xES1C_NS11_INS12_ILi2ELi4ELi3EEES15_NSS_INS5_IJS16_SF_EEENS5_IJSF_SB_EEEEEEENS4_39AutoVectorizingCopyWithAssumedAlignmentILi128EEENS4_14SM90_TMA_STOREES1Z_S21_S21_EEEvvEEEEvNT_6ParamsE,@function
        .size           _ZN7cutlass13device_kernelINS_4gemm6kernel13GemmUniversalIN4cute5tupleIJiiiiEEENS1_10collective13CollectiveMmaINS1_35MainloopSm100TmaUmmaWarpSpecializedILi20ELi2ELi4ENS5_IJNS4_1CILi1EEENSA_ILi2EEESB_EEEEENS5_IJNSA_ILi64EEENSA_ILi256EEENSA_ILi32EEEEEEaNS5_IJlSB_lEEEaSJ_NS4_8TiledMMAINS4_8MMA_AtomIJNS4_15SM100_MMA_S8_SSIaaiLi64ELi256ELNS4_4UMMA5MajorE0ELSO_0ELNSN_8SaturateE0EEEEEENS4_6LayoutINS5_IJSB_SB_SB_EEENS5_IJNSA_ILi0EEESU_SU_EEEEENS5_IJNS4_10UnderscoreESX_SX_EEEEENS4_23SM90_TMA_LOAD_MULTICASTENS4_14ComposedLayoutINS4_7SwizzleILi1ELi4ELi3EEENS4_18smem_ptr_flag_bitsILi8EEENSS_INS5_IJNSA_ILi8EEESH_EEENS5_IJSH_SB_EEEEEEEvNS4_8identityENS4_13SM90_TMA_LOADES1A_vS1B_EENS_8epilogue10collective18CollectiveEpilogueINS1E_23Sm100TmaWarpSpecializedILi4ELi2ELi32ELb0ELb0EEEJSI_NS5_IJNSS_ISF_SB_EES1J_EEEaSJ_aSJ_NS1E_6fusion15FusionCallbacksIS1I_NS1L_17LinearCombinationIaiaiLNS_15FloatRoundStyleE2EEESI_S1K_JEEENS4_5SM1004TMEM4LOAD26SM100_TMEM_LOAD_16dp32b32xES1C_NS11_INS12_ILi2ELi4ELi3EEES15_NSS_INS5_IJS16_SF_EEENS5_IJSF_SB_EEEEEEENS4_39AutoVectorizingCopyWithAssumedAlignmentILi128EEENS4_14SM90_TMA_STOREES1Z_S21_S21_EEEvvEEEEvNT_6ParamsE,(.L_x_226 - _ZN7cutlass13device_kernelINS_4gemm6kernel13GemmUniversalIN4cute5tupleIJiiiiEEENS1_10collective13CollectiveMmaINS1_35MainloopSm100TmaUmmaWarpSpecializedILi20ELi2ELi4ENS5_IJNS4_1CILi1EEENSA_ILi2EEESB_EEEEENS5_IJNSA_ILi64EEENSA_ILi256EEENSA_ILi32EEEEEEaNS5_IJlSB_lEEEaSJ_NS4_8TiledMMAINS4_8MMA_AtomIJNS4_15SM100_MMA_S8_SSIaaiLi64ELi256ELNS4_4UMMA5MajorE0ELSO_0ELNSN_8SaturateE0EEEEEENS4_6LayoutINS5_IJSB_SB_SB_EEENS5_IJNSA_ILi0EEESU_SU_EEEEENS5_IJNS4_10UnderscoreESX_SX_EEEEENS4_23SM90_TMA_LOAD_MULTICASTENS4_14ComposedLayoutINS4_7SwizzleILi1ELi4ELi3EEENS4_18smem_ptr_flag_bitsILi8EEENSS_INS5_IJNSA_ILi8EEESH_EEENS5_IJSH_SB_EEEEEEEvNS4_8identityENS4_13SM90_TMA_LOADES1A_vS1B_EENS_8epilogue10collective18CollectiveEpilogueINS1E_23Sm100TmaWarpSpecializedILi4ELi2ELi32ELb0ELb0EEEJSI_NS5_IJNSS_ISF_SB_EES1J_EEEaSJ_aSJ_NS1E_6fusion15FusionCallbacksIS1I_NS1L_17LinearCombinationIaiaiLNS_15FloatRoundStyleE2EEESI_S1K_JEEENS4_5SM1004TMEM4LOAD26SM100_TMEM_LOAD_16dp32b32xES1C_NS11_INS12_ILi2ELi4ELi3EEES15_NSS_INS5_IJS16_SF_EEENS5_IJSF_SB_EEEEEEENS4_39AutoVectorizingCopyWithAssumedAlignmentILi128EEENS4_14SM90_TMA_STOREES1Z_S21_S21_EEEvvEEEEvNT_6ParamsE)
        .other          _ZN7cutlass13device_kernelINS_4gemm6kernel13GemmUniversalIN4cute5tupleIJiiiiEEENS1_10collective13CollectiveMmaINS1_35MainloopSm100TmaUmmaWarpSpecializedILi20ELi2ELi4ENS5_IJNS4_1CILi1EEENSA_ILi2EEESB_EEEEENS5_IJNSA_ILi64EEENSA_ILi256EEENSA_ILi32EEEEEEaNS5_IJlSB_lEEEaSJ_NS4_8TiledMMAINS4_8MMA_AtomIJNS4_15SM100_MMA_S8_SSIaaiLi64ELi256ELNS4_4UMMA5MajorE0ELSO_0ELNSN_8SaturateE0EEEEEENS4_6LayoutINS5_IJSB_SB_SB_EEENS5_IJNSA_ILi0EEESU_SU_EEEEENS5_IJNS4_10UnderscoreESX_SX_EEEEENS4_23SM90_TMA_LOAD_MULTICASTENS4_14ComposedLayoutINS4_7SwizzleILi1ELi4ELi3EEENS4_18smem_ptr_flag_bitsILi8EEENSS_INS5_IJNSA_ILi8EEESH_EEENS5_IJSH_SB_EEEEEEEvNS4_8identityENS4_13SM90_TMA_LOADES1A_vS1B_EENS_8epilogue10collective18CollectiveEpilogueINS1E_23Sm100TmaWarpSpecializedILi4ELi2ELi32ELb0ELb0EEEJSI_NS5_IJNSS_ISF_SB_EES1J_EEEaSJ_aSJ_NS1E_6fusion15FusionCallbacksIS1I_NS1L_17LinearCombinationIaiaiLNS_15FloatRoundStyleE2EEESI_S1K_JEEENS4_5SM1004TMEM4LOAD26SM100_TMEM_LOAD_16dp32b32xES1C_NS11_INS12_ILi2ELi4ELi3EEES15_NSS_INS5_IJS16_SF_EEENS5_IJSF_SB_EEEEEEENS4_39AutoVectorizingCopyWithAssumedAlignmentILi128EEENS4_14SM90_TMA_STOREES1Z_S21_S21_EEEvvEEEEvNT_6ParamsE,@"STO_CUDA_ENTRY STV_DEFAULT"
_ZN7cutlass13device_kernelINS_4gemm6kernel13GemmUniversalIN4cute5tupleIJiiiiEEENS1_10collective13CollectiveMmaINS1_35MainloopSm100TmaUmmaWarpSpecializedILi20ELi2ELi4ENS5_IJNS4_1CILi1EEENSA_ILi2EEESB_EEEEENS5_IJNSA_ILi64EEENSA_ILi256EEENSA_ILi32EEEEEEaNS5_IJlSB_lEEEaSJ_NS4_8TiledMMAINS4_8MMA_AtomIJNS4_15SM100_MMA_S8_SSIaaiLi64ELi256ELNS4_4UMMA5MajorE0ELSO_0ELNSN_8SaturateE0EEEEEENS4_6LayoutINS5_IJSB_SB_SB_EEENS5_IJNSA_ILi0EEESU_SU_EEEEENS5_IJNS4_10UnderscoreESX_SX_EEEEENS4_23SM90_TMA_LOAD_MULTICASTENS4_14ComposedLayoutINS4_7SwizzleILi1ELi4ELi3EEENS4_18smem_ptr_flag_bitsILi8EEENSS_INS5_IJNSA_ILi8EEESH_EEENS5_IJSH_SB_EEEEEEEvNS4_8identityENS4_13SM90_TMA_LOADES1A_vS1B_EENS_8epilogue10collective18CollectiveEpilogueINS1E_23Sm100TmaWarpSpecializedILi4ELi2ELi32ELb0ELb0EEEJSI_NS5_IJNSS_ISF_SB_EES1J_EEEaSJ_aSJ_NS1E_6fusion15FusionCallbacksIS1I_NS1L_17LinearCombinationIaiaiLNS_15FloatRoundStyleE2EEESI_S1K_JEEENS4_5SM1004TMEM4LOAD26SM100_TMEM_LOAD_16dp32b32xES1C_NS11_INS12_ILi2ELi4ELi3EEES15_NSS_INS5_IJS16_SF_EEENS5_IJSF_SB_EEEEEEENS4_39AutoVectorizingCopyWithAssumedAlignmentILi128EEENS4_14SM90_TMA_STOREES1Z_S21_S21_EEEvvEEEEvNT_6ParamsE:
[----:B------:R-:W1:Y:S01]  /*0000*/  LDC R1, c[0x0][0x37c] ;  /* 0x0000df00ff017b82 */ /* 0x000e620000000800 */
[----:B------:R-:W2:Y:S01]  /*0010*/  S2R R85, SR_TID.X ;  /* 0x0000000000557919 */ /* 0x000ea20000002100 */
[----:B------:R-:W3:Y:S01]  /*0020*/  LDCU.64 UR8, c[0x0][0x890] ;  /* 0x00011200ff0877ac */ /* 0x000ee20008000a00 */
[----:B------:R-:W-:Y:S02]  /*0030*/  PRMT R74, RZ, 0x7610, R74 ;  /* 0x00007610ff4a7816 */ /* 0x000fe4000000004a */
[----:B------:R-:W-:Y:S01]  /*0040*/  ELECT P3, URZ, PT ;  /* 0x0000000000ff782f */ /* 0x000fe20003860000 */
[----:B---3--:R-:W-:-:S04]  /*0050*/  UISETP.NE.U32.AND UP0, UPT, UR8, URZ, UPT ;  /* 0x000000ff0800728c */ /* 0x008fc8000bf05070 */
[----:B------:R-:W-:Y:S01]  /*0060*/  UISETP.NE.AND.EX UP0, UPT, UR9, URZ, UPT, UP0 ;  /* 0x000000ff0900728c */ /* 0x000fe2000bf05300 */
[----:B--2---:R-:W-:-:S05]  /*0070*/  SHF.R.U32.HI R75, RZ, 0x5, R85 ;  /* 0x00000005ff4b7819 */ /* 0x004fca0000011655 */
[----:B------:R-:W2:Y:S02]  /*0080*/  SHFL.IDX PT, R0, R75, RZ, 0x1f ;  /* 0x00001fff4b007589 */ /* 0x000ea400000e0000 */
[----:B--2---:R-:W-:Y:S01]  /*0090*/  R2UR UR17, R0 ;  /* 0x00000000001172ca */ /* 0x004fe200000e0000 */
[----:B-1----:R-:W-:-:S14]  /*00a0*/  BRA.U UP0, `(.L_x_0) ;  /* 0x0000000100307547 */ /* 0x002fdc000b800000 */
[----:B------:R-:W1:Y:S02]  /*00b0*/  LDCU.64 UR4, c[0x0][0x888] ;  /* 0x00011100ff0477ac */ /* 0x000e640008000a00 */
[----:B-1----:R-:W-:-:S04]  /*00c0*/  UISETP.NE.U32.AND UP0, UPT, UR4, URZ, UPT ;  /* 0x000000ff0400728c */ /* 0x002fc8000bf05070 */
[----:B------:R-:W-:-:S09]  /*00d0*/  UISETP.NE.AND.EX UP0, UPT, UR5, URZ, UPT, UP0 ;  /* 0x000000ff0500728c */ /* 0x000fd2000bf05300 */
[----:B------:R-:W-:Y:S05]  /*00e0*/  BRA.U !UP0, `(.L_x_1) ;  /* 0x0000000108147547 */ /* 0x000fea000b800000 */
[----:B------:R-:W1:Y:S01]  /*00f0*/  LDC.64 R40, c[0x0][0x888] ;  /* 0x00022200ff287b82 */ /* 0x000e620000000a00 */
[----:B------:R-:W1:Y:S02]  /*0100*/  LDCU.64 UR4, c[0x0][0x358] ;  /* 0x00006b00ff0477ac */ /* 0x000e640008000a00 */
[----:B-1----:R1:W5:Y:S01]  /*0110*/  LDG.E R40, desc[UR4][R40.64] ;  /* 0x0000000428287981 */ /* 0x002362000c1e1900 */
[----:B------:R-:W-:Y:S01]  /*0120*/  HFMA2 R74, -RZ, RZ, 0, 5.9604644775390625e-08 ;  /* 0x00000001ff4a7431 */ /* 0x000fe200000001ff */
[----:B------:R-:W-:Y:S05]  /*0130*/  BRA `(.L_x_0) ;  /* 0x00000000000c7947 */ /* 0x000fea0003800000 */
.L_x_1:
[----:B------:R-:W1:Y:S01]  /*0140*/  LDCU UR4, c[0x0][0x880] ;  /* 0x00011000ff0477ac */ /* 0x000e620008000800 */
[----:B------:R-:W-:Y:S01]  /*0150*/  HFMA2 R74, -RZ, RZ, 0, 5.9604644775390625e-08 ;  /* 0x00000001ff4a7431 */ /* 0x000fe200000001ff */
[----:B-1----:R-:W-:-:S07]  /*0160*/  MOV R40, UR4 ;  /* 0x0000000400287c02 */ /* 0x002fce0008000f00 */
.L_x_0:
[----:B------:R-:W2:Y:S02]  /*0170*/  LDCU.64 UR4, c[0x0][0x8b0] ;  /* 0x00011600ff0477ac */ /* 0x000ea40008000a00 */
[----:B--2---:R-:W-:-:S04]  /*0180*/  UISETP.NE.U32.AND UP0, UPT, UR4, URZ, UPT ;  /* 0x000000ff0400728c */ /* 0x004fc8000bf05070 */
[----:B------:R-:W-:-:S09]  /*0190*/  UISETP.NE.AND.EX UP0, UPT, UR5, URZ, UPT, UP0 ;  /* 0x000000ff0500728c */ /* 0x000fd2000bf05300 */
[----:B------:R-:W-:Y:S05]  /*01a0*/  BRA.U UP0, `(.L_x_2) ;  /* 0x0000000100287547 */ /* 0x000fea000b800000 */
[----:B------:R-:W2:Y:S02]  /*01b0*/  LDCU.64 UR4, c[0x0][0x8a8] ;  /* 0x00011500ff0477ac */ /* 0x000ea40008000a00 */
[----:B--2---:R-:W-:-:S04]  /*01c0*/  UISETP.NE.U32.AND UP0, UPT, UR4, URZ, UPT ;  /* 0x000000ff0400728c */ /* 0x004fc8000bf05070 */
[----:B------:R-:W-:-:S09]  /*01d0*/  UISETP.NE.AND.EX UP0, UPT, UR5, URZ, UPT, UP0 ;  /* 0x000000ff0500728c */ /* 0x000fd2000bf05300 */
[----:B------:R-:W-:Y:S05]  /*01e0*/  BRA.U !UP0, `(.L_x_3) ;  /* 0x0000000108107547 */ /* 0x000fea000b800000 */
[----:B------:R-:W2:Y:S01]  /*01f0*/  LDC.64 R38, c[0x0][0x8a8] ;  /* 0x00022a00ff267b82 */ /* 0x000ea20000000a00 */
[----:B------:R-:W2:Y:S02]  /*0200*/  LDCU.64 UR4, c[0x0][0x358] ;  /* 0x00006b00ff0477ac */ /* 0x000ea40008000a00 */
[----:B--2---:R2:W5:Y:S01]  /*0210*/  LDG.E R38, desc[UR4][R38.64] ;  /* 0x0000000426267981 */ /* 0x004562000c1e1900 */
[----:B------:R-:W-:Y:S05]  /*0220*/  BRA `(.L_x_2) ;  /* 0x0000000000087947 */ /* 0x000fea0003800000 */
.L_x_3:
[----:B------:R-:W2:Y:S02]  /*0230*/  LDCU UR4, c[0x0][0x8a0] ;  /* 0x00011400ff0477ac */ /* 0x000ea40008000800 */
[----:B--2---:R-:W-:Y:S02]  /*0240*/  MOV R38, UR4 ;  /* 0x0000000400267c02 */ /* 0x004fe40008000f00 */
.L_x_2:
[----:B------:R-:W-:Y:S01]  /*0250*/  IMAD.U32 R0, RZ, RZ, UR17 ;  /* 0x00000011ff007e24 */ /* 0x000fe2000f8e00ff */
[----:B------:R-:W-:Y:S04]  /*0260*/  BSSY.RECONVERGENT B0, `(.L_x_4) ;  /* 0x000000c000007945 */ /* 0x000fe80003800200 */
[C---:B------:R-:W-:Y:S02]  /*0270*/  ISETP.NE.OR P1, PT, R0.reuse, 0x1, !P3 ;  /* 0x000000010000780c */ /* 0x040fe40005f25670 */
[----:B------:R-:W-:-:S11]  /*0280*/  ISETP.NE.OR P0, PT, R0, 0x3, !P3 ;  /* 0x000000030000780c */ /* 0x000fd60005f05670 */
[----:B------:R-:W-:Y:S05]  /*0290*/  @P1 BRA `(.L_x_5) ;  /* 0x0000000000201947 */ /* 0x000fea0003800000 */
[----:B------:R-:W3:Y:S02]  /*02a0*/  LDCU.64 UR4, c[0x0][0x348] ;  /* 0x00006900ff0477ac */ /* 0x000ee40008000a00 */
[----:B---3--:R-:W-:Y:S02]  /*02b0*/  UIADD3 UR6, UP1, UPT, UR4, 0x80, URZ ;  /* 0x0000008004067890 */ /* 0x008fe4000ff3e0ff */
[----:B------:R-:W-:Y:S02]  /*02c0*/  UIADD3 UR4, UP0, UPT, UR4, 0x180, URZ ;  /* 0x0000018004047890 */ /* 0x000fe4000ff1e0ff */
[----:B------:R-:W-:Y:S02]  /*02d0*/  UIADD3.X UR7, UPT, UPT, URZ, UR5, URZ, UP1, !UPT ;  /* 0x00000005ff077290 */ /* 0x000fe40008ffe4ff */
[----:B------:R-:W-:-:S07]  /*02e0*/  UIADD3.X UR5, UPT, UPT, URZ, UR5, URZ, UP0, !UPT ;  /* 0x00000005ff057290 */ /* 0x000fce00087fe4ff */
[----:B------:R3:W-:Y:S02]  /*02f0*/  UTMACCTL.PF [UR6] ;  /* 0x00000000060079b9 */ /* 0x0007e40008040000 */
[----:B------:R3:W-:Y:S02]  /*0300*/  UTMACCTL.PF [UR4] ;  /* 0x00000000040079b9 */ /* 0x0007e40008040000 */
[----:B---3--:R-:W-:Y:S01]  /*0310*/  NOP ;  /* 0x0000000000007918 */ /* 0x008fe20000000000 */
.L_x_5:
[----:B------:R-:W-:Y:S05]  /*0320*/  BSYNC.RECONVERGENT B0 ;  /* 0x0000000000007941 */ /* 0x000fea0003800200 */
.L_x_4:
[----:B------:R-:W-:Y:S04]  /*0330*/  BSSY.RECONVERGENT B0, `(.L_x_6) ;  /* 0x000000a000007945 */ /* 0x000fe80003800200 */
        /* <DEDUP_REMOVED lines=9> */
.L_x_7:
[----:B------:R-:W-:Y:S05]  /*03d0*/  BSYNC.RECONVERGENT B0 ;  /* 0x0000000000007941 */ /* 0x000fea0003800200 */
.L_x_6:
[----:B------:R-:W3:Y:S01]  /*03e0*/  LDCU.64 UR4, c[0x0][0x888] ;  /* 0x00011100ff0477ac */ /* 0x000ee20008000a00 */
[----:B------:R-:W-:Y:S02]  /*03f0*/  UISETP.EQ.U32.AND UP1, UPT, UR8, URZ, UPT ;  /* 0x000000ff0800728c */ /* 0x000fe4000bf22070 */
[----:B------:R-:W-:Y:S02]  /*0400*/  UPLOP3.LUT UP3, UPT, UPT, UPT, UPT, 0x80, 0x8 ;  /* 0x000000000008789c */ /* 0x000fe40003f6f070 */
[----:B---3--:R-:W-:-:S04]  /*0410*/  UISETP.NE.U32.AND UP0, UPT, UR4, URZ, UPT ;  /* 0x000000ff0400728c */ /* 0x008fc8000bf05070 */
[----:B------:R-:W-:-:S04]  /*0420*/  UISETP.NE.AND.EX UP0, UPT, UR5, URZ, UPT, UP0 ;  /* 0x000000ff0500728c */ /* 0x000fc8000bf05300 */
[----:B------:R-:W-:-:S04]  /*0430*/  UISETP.EQ.OR.EX UP2, UPT, UR9, URZ, !UP0, UP1 ;  /* 0x000000ff0900728c */ /* 0x000fc8000c742710 */
[----:B------:R-:W-:-:S06]  /*0440*/  UP2UR UR4, UPR, URZ, 0x4 ;  /* 0x00000004ff047883 */ /* 0x000fcc0008000000 */
[----:B------:R-:W-:Y:S01]  /*0450*/  MOV R78, UR4 ;  /* 0x00000004004e7c02 */ /* 0x000fe20008000f00 */
[----:B------:R-:W-:Y:S06]  /*0460*/  BRA.U !UP2, `(.L_x_8) ;  /* 0x000000010a207547 */ /* 0x000fec000b800000 */
[----:B-----5:R-:W-:Y:S01]  /*0470*/  R2UR UR5, R40 ;  /* 0x00000000280572ca */ /* 0x020fe200000e0000 */
[----:B------:R-:W-:Y:S02]  /*0480*/  UISETP.NE.U32.AND UP1, UPT, UR8, URZ, UPT ;  /* 0x000000ff0800728c */ /* 0x000fe4000bf25070 */
[----:B------:R-:W-:Y:S02]  /*0490*/  USEL UR4, URZ, 0xffffffff, UP0 ;  /* 0xffffffffff047887 */ /* 0x000fe40008000000 */
[----:B------:R-:W-:-:S08]  /*04a0*/  UISETP.NE.AND.EX UP1, UPT, UR9, URZ, UPT, UP1 ;  /* 0x000000ff0900728c */ /* 0x000fd0000bf25310 */
[----:B------:R-:W-:-:S04]  /*04b0*/  UISETP.NE.AND UP0, UPT, UR5, URZ, UPT ;  /* 0x000000ff0500728c */ /* 0x000fc8000bf05270 */
[----:B------:R-:W-:-:S04]  /*04c0*/  @!UP1 USEL UR4, URZ, 0xffffffff, UP0 ;  /* 0xffffffffff049887 */ /* 0x000fc80008000000 */
[----:B------:R-:W-:-:S04]  /*04d0*/  ULOP3.LUT UR4, UR4, 0x1, URZ, 0xc0, !UPT ;  /* 0x0000000104047892 */ /* 0x000fc8000f8ec0ff */
[----:B------:R-:W-:-:S11]  /*04e0*/  UISETP.NE.U32.AND UP3, UPT, UR4, 0x1, UPT ;  /* 0x000000010400788c */ /* 0x000fd6000bf65070 */
.L_x_8:
[----:B------:R-:W3:Y:S01]  /*04f0*/  SHFL.IDX PT, R2, R75, RZ, 0x1f ;  /* 0x00001fff4b027589 */ /* 0x000ee200000e0000 */
[----:B------:R-:W-:-:S04]  /*0500*/  UISETP.NE.AND UP0, UPT, UR17, 0x2, UPT ;  /* 0x000000021100788c */ /* 0x000fc8000bf05270 */
[----:B------:R-:W-:Y:S01]  /*0510*/  USEL UR43, URZ, 0x1, UP0 ;  /* 0x00000001ff2b7887 */ /* 0x000fe20008000000 */
[----:B---3--:R-:W-:-:S13]  /*0520*/  ISETP.NE.AND P0, PT, R2, RZ, PT ;  /* 0x000000ff0200720c */ /* 0x008fda0003f05270 */
[----:B------:R-:W-:Y:S05]  /*0530*/  @P0 BRA `(.L_x_9) ;  /* 0x0000000000e40947 */ /* 0x000fea0003800000 */
[----:B------:R-:W-:Y:S01]  /*0540*/  ELECT P0, URZ, PT ;  /* 0x0000000000ff782f */ /* 0x000fe20003800000 */
[----:B------:R-:W-:-:S12]  /*0550*/  BSSY.RECONVERGENT B0, `(.L_x_9) ;  /* 0x0000037000007945 */ /* 0x000fd80003800200 */
[----:B------:R-:W-:Y:S05]  /*0560*/  @!P0 BRA `(.L_x_10) ;  /* 0x0000000000d48947 */ /* 0x000fea0003800000 */
[----:B------:R-:W3:Y:S01]  /*0570*/  S2UR UR4, SR_CgaCtaId ;  /* 0x00000000000479c3 */ /* 0x000ee20000008800 */
[----:B------:R-:W-:Y:S01]  /*0580*/  UMOV UR5, 0x400 ;  /* 0x0000040000057882 */ /* 0x000fe20000000000 */
[----:B------:R-:W-:Y:S01]  /*0590*/  UMOV UR8, 0x1 ;  /* 0x0000000100087882 */ /* 0x000fe20000000000 */
[----:B------:R-:W-:Y:S01]  /*05a0*/  UMOV UR6, 0x2 ;  /* 0x0000000200067882 */ /* 0x000fe20000000000 */
[----:B------:R-:W-:-:S04]  /*05b0*/  UIADD3 UR8, UPT, UPT, -UR8, 0x100000, URZ ;  /* 0x0010000008087890 */ /* 0x000fc8000fffe1ff */
[----:B------:R-:W-:Y:S02]  /*05c0*/  USHF.L.U32 UR9, UR8, 0xb, URZ ;  /* 0x0000000b08097899 */ /* 0x000fe400080006ff */
[----:B------:R-:W-:Y:S02]  /*05d0*/  USHF.L.U32 UR8, UR8, 0x1, URZ ;  /* 0x0000000108087899 */ /* 0x000fe400080006ff */
[----:B------:R-:W-:-:S04]  /*05e0*/  UIADD3 UR6, UPT, UPT, -UR6, 0x100000, URZ ;  /* 0x0010000006067890 */ /* 0x000fc8000fffe1ff */
[----:B------:R-:W-:Y:S02]  /*05f0*/  USHF.L.U32 UR7, UR6, 0xb, URZ ;  /* 0x0000000b06077899 */ /* 0x000fe400080006ff */
[----:B------:R-:W-:Y:S02]  /*0600*/  USHF.L.U32 UR6, UR6, 0x1, URZ ;  /* 0x0000000106067899 */ /* 0x000fe400080006ff */
[----:B---3--:R-:W-:Y:S01]  /*0610*/  ULEA UR4, UR4, UR5, 0x18 ;  /* 0x0000000504047291 */ /* 0x008fe2000f8ec0ff */
[----:B------:R-:W3:Y:S11]  /*0620*/  FENCE.VIEW.ASYNC.S ;  /* 0x00000000000073c6 */ /* 0x000ef60000000000 */
[----:B---3--:R3:W4:Y:S01]  /*0630*/  SYNCS.EXCH.64 URZ, [UR4], UR8 ;  /* 0x0000000804ff75b2 */ /* 0x0087220008000100 */
[----:B------:R3:W1:Y:S01]  /*0640*/  SYNCS.EXCH.64 URZ, [UR4+0xa0], UR6 ;  /* 0x0000a00604ff75b2 */ /* 0x0006620008000100 */
        /* <DEDUP_REMOVED lines=37> */
[----:B------:R3:W1:Y:S02]  /*08a0*/  SYNCS.EXCH.64 URZ, [UR4+0x138], UR6 ;  /* 0x0001380604ff75b2 */ /* 0x0006640008000100 */
[----:B---34-:R-:W-:Y:S01]  /*08b0*/  NOP ;  /* 0x0000000000007918 */ /* 0x018fe20000000000 */
.L_x_10:
[----:B------:R-:W-:Y:S05]  /*08c0*/  BSYNC.RECONVERGENT B0 ;  /* 0x0000000000007941 */ /* 0x000fea0003800200 */
.L_x_9:
[----:B------:R-:W3:Y:S01]  /*08d0*/  SHFL.IDX PT, R2, R75, RZ, 0x1f ;  /* 0x00001fff4b027589 */ /* 0x000ee200000e0000 */
[----:B------:R-:W-:Y:S01]  /*08e0*/  NOP ;  /* 0x0000000000007918 */ /* 0x000fe20000000000 */
[----:B---3--:R-:W-:-:S13]  /*08f0*/  ISETP.NE.AND P0, PT, R2, 0x1, PT ;  /* 0x000000010200780c */ /* 0x008fda0003f05270 */
[----:B------:R-:W-:Y:S05]  /*0900*/  @P0 BRA `(.L_x_11) ;  /* 0x0000000000580947 */ /* 0x000fea0003800000 */
        /* <DEDUP_REMOVED lines=9> */
[----:B------:R-:W-:Y:S01]  /*09a0*/  USHF.L.U32 UR6, UR6, 0x1, URZ ;  /* 0x0000000106067899 */ /* 0x000fe200080006ff */
[----:B------:R-:W-:Y:S01]  /*09b0*/  ELECT P0, URZ, PT ;  /* 0x0000000000ff782f */ /* 0x000fe20003800000 */
[----:B---3--:R-:W-:Y:S01]  /*09c0*/  ULEA UR4, UR4, UR5, 0x18 ;  /* 0x0000000504047291 */ /* 0x008fe2000f8ec0ff */
[----:B------:R-:W3:Y:S11]  /*09d0*/  FENCE.VIEW.ASYNC.S ;  /* 0x00000000000073c6 */ /* 0x000ef60000000000 */
[----:B---3--:R3:W4:Y:S01]  /*09e0*/  SYNCS.EXCH.64 URZ, [UR4+0x140], UR8 ;  /* 0x0001400804ff75b2 */ /* 0x0087220008000100 */
[----:B------:R3:W1:Y:S01]  /*09f0*/  SYNCS.EXCH.64 URZ, [UR4+0x160], UR6 ;  /* 0x0001600604ff75b2 */ /* 0x0006620008000100 */
[----:B------:R3:W1:Y:S01]  /*0a00*/  SYNCS.EXCH.64 URZ, [UR4+0x148], UR8 ;  /* 0x0001480804ff75b2 */ /* 0x0006620008000100 */
[----:B------:R3:W1:Y:S01]  /*0a10*/  SYNCS.EXCH.64 URZ, [UR4+0x168], UR6 ;  /* 0x0001680604ff75b2 */ /* 0x0006620008000100 */
[----:B------:R3:W1:Y:S01]  /*0a20*/  SYNCS.EXCH.64 URZ, [UR4+0x150], UR8 ;  /* 0x0001500804ff75b2 */ /* 0x0006620008000100 */
[----:B------:R3:W1:Y:S01]  /*0a30*/  SYNCS.EXCH.64 URZ, [UR4+0x170], UR6 ;  /* 0x0001700604ff75b2 */ /* 0x0006620008000100 */
[----:B------:R3:W1:Y:S01]  /*0a40*/  SYNCS.EXCH.64 URZ, [UR4+0x158], UR8 ;  /* 0x0001580804ff75b2 */ /* 0x0006620008000100 */
[----:B------:R3:W1:Y:S01]  /*0a50*/  SYNCS.EXCH.64 URZ, [UR4+0x178], UR6 ;  /* 0x0001780604ff75b2 */ /* 0x0006620008000100 */
[----:B------:R-:W-:Y:S01]  /*0a60*/  NOP ;  /* 0x0000000000007918 */ /* 0x000fe20000000000 */
.L_x_11:
[----:B------:R-:W2:Y:S01]  /*0a70*/  SHFL.IDX PT, R2, R75, RZ, 0x1f ;  /* 0x00001fff4b027589 */ /* 0x000ea200000e0000 */
[----:B------:R-:W-:Y:S01]  /*0a80*/  NOP ;  /* 0x0000000000007918 */ /* 0x000fe20000000000 */
[----:B--2---:R-:W-:-:S13]  /*0a90*/  ISETP.NE.AND P0, PT, R2, 0x3, PT ;  /* 0x000000030200780c */ /* 0x004fda0003f05270 */
[----:B------:R-:W-:Y:S05]  /*0aa0*/  @P0 BRA `(.L_x_12) ;  /* 0x0000000000300947 */ /* 0x000fea0003800000 */
[----:B---3--:R-:W2:Y:S01]  /*0ab0*/  S2UR UR6, SR_CgaCtaId ;  /* 0x00000000000679c3 */ /* 0x008ea20000008800 */
[----:B------:R-:W-:Y:S01]  /*0ac0*/  UMOV UR4, 0x400 ;  /* 0x0000040000047882 */ /* 0x000fe20000000000 */
[----:B------:R-:W-:Y:S01]  /*0ad0*/  UMOV UR5, 0x20 ;  /* 0x0000002000057882 */ /* 0x000fe20000000000 */
[----:B------:R-:W-:Y:S01]  /*0ae0*/  ELECT P0, URZ, PT ;  /* 0x0000000000ff782f */ /* 0x000fe20003800000 */
[----:B--2---:R-:W-:Y:S02]  /*0af0*/  ULEA UR6, UR6, UR4, 0x18 ;  /* 0x0000000406067291 */ /* 0x004fe4000f8ec0ff */
[----:B------:R-:W-:-:S04]  /*0b00*/  UIADD3 UR4, UPT, UPT, -UR5, 0x100000, URZ ;  /* 0x0010000005047890 */ /* 0x000fc8000fffe1ff */
[----:B------:R-:W-:Y:S02]  /*0b10*/  USHF.L.U32 UR5, UR4, 0xb, URZ ;  /* 0x0000000b04057899 */ /* 0x000fe400080006ff */
[----:B------:R-:W-:Y:S01]  /*0b20*/  USHF.L.U32 UR4, UR4, 0x1, URZ ;  /* 0x0000000104047899 */ /* 0x000fe200080006ff */
[----:B------:R-:W2:Y:S11]  /*0b30*/  FENCE.VIEW.ASYNC.S ;  /* 0x00000000000073c6 */ /* 0x000eb60000000000 */
[----:B--2---:R2:W3:Y:S01]  /*0b40*/  SYNCS.EXCH.64 URZ, [UR6+0x180], UR4 ;  /* 0x0001800406ff75b2 */ /* 0x0044e20008000100 */
[----:B------:R2:W1:Y:S01]  /*0b50*/  SYNCS.EXCH.64 URZ, [UR6+0x188], UR4 ;  /* 0x0001880406ff75b2 */ /* 0x0004620008000100 */
[----:B------:R-:W-:Y:S01]  /*0b60*/  NOP ;  /* 0x0000000000007918 */ /* 0x000fe20000000000 */
.L_x_12:
[----:B------:R-:W4:Y:S01]  /*0b70*/  SHFL.IDX PT, R2, R75, RZ, 0x1f ;  /* 0x00001fff4b027589 */ /* 0x000f2200000e0000 */
[----:B------:R-:W-:Y:S01]  /*0b80*/  NOP ;  /* 0x0000000000007918 */ /* 0x000fe20000000000 */
[----:B----4-:R-:W-:-:S13]  /*0b90*/  ISETP.NE.AND P0, PT, R2, 0x4, PT ;  /* 0x000000040200780c */ /* 0x010fda0003f05270 */
[----:B------:R-:W-:Y:S05]  /*0ba0*/  @P0 BRA `(.L_x_13) ;  /* 0x00000000004c0947 */ /* 0x000fea0003800000 */
[----:B--23--:R-:W2:Y:S01]  /*0bb0*/  S2UR UR6, SR_CgaCtaId ;  /* 0x00000000000679c3 */ /* 0x00cea20000008800 */
[----:B------:R-:W-:Y:S01]  /*0bc0*/  UMOV UR4, 0x1e0 ;  /* 0x000001e000047882 */ /* 0x000fe20000000000 */
[----:B------:R-:W-:Y:S01]  /*0bd0*/  UMOV UR5, 0x400 ;  /* 0x0000040000057882 */ /* 0x000fe20000000000 */
[----:B------:R-:W-:Y:S01]  /*0be0*/  USEL UR4, UR4, 0x1a0, UP3 ;  /* 0x000001a004047887 */ /* 0x000fe20009800000 */
[----:B------:R-:W-:Y:S01]  /*0bf0*/  UMOV UR8, 0x1 ;  /* 0x0000000100087882 */ /* 0x000fe20000000000 */
[----:B------:R-:W-:Y:S01]  /*0c00*/  ELECT P0, URZ, PT ;  /* 0x0000000000ff782f */ /* 0x000fe20003800000 */
[----:B------:R-:W-:-:S04]  /*0c10*/  UIADD3 UR8, UPT, UPT, -UR8, 0x100000, URZ ;  /* 0x0010000008087890 */ /* 0x000fc8000fffe1ff */
[----:B------:R-:W-:Y:S02]  /*0c20*/  USHF.L.U32 UR9, UR8, 0xb, URZ ;  /* 0x0000000b08097899 */ /* 0x000fe400080006ff */
[----:B------:R-:W-:Y:S02]  /*0c30*/  USHF.L.U32 UR8, UR8, 0x1, URZ ;  /* 0x0000000108087899 */ /* 0x000fe400080006ff */
[----:B--2---:R-:W-:Y:S02]  /*0c40*/  ULEA UR6, UR6, UR5, 0x18 ;  /* 0x0000000506067291 */ /* 0x004fe4000f8ec0ff */
[----:B------:R-:W-:-:S04]  /*0c50*/  UIADD3 UR4, UPT, UPT, -UR4, 0x100000, URZ ;  /* 0x0010000004047890 */ /* 0x000fc8000fffe1ff */
[----:B------:R-:W-:Y:S02]  /*0c60*/  USHF.L.U32 UR5, UR4, 0xb, URZ ;  /* 0x0000000b04057899 */ /* 0x000fe400080006ff */
[----:B------:R-:W-:Y:S01]  /*0c70*/  USHF.L.U32 UR4, UR4, 0x1, URZ ;  /* 0x0000000104047899 */ /* 0x000fe200080006ff */
[----:B------:R-:W2:Y:S03]  /*0c80*/  FENCE.VIEW.ASYNC.S ;  /* 0x00000000000073c6 */ /* 0x000ea60000000000 */
[----:B--2---:R4:W2:Y:S08]  /*0c90*/  SYNCS.EXCH.64 URZ, [UR6+0x190], UR8 ;  /* 0x0001900806ff75b2 */ /* 0x0048b00008000100 */
[----:B------:R4:W3:Y:S01]  /*0ca0*/  SYNCS.EXCH.64 URZ, [UR6+0x1a0], UR4 ;  /* 0x0001a00406ff75b2 */ /* 0x0008e20008000100 */
[----:B------:R4:W1:Y:S01]  /*0cb0*/  SYNCS.EXCH.64 URZ, [UR6+0x198], UR8 ;  /* 0x0001980806ff75b2 */ /* 0x0008620008000100 */
[----:B------:R4:W1:Y:S02]  /*0cc0*/  SYNCS.EXCH.64 URZ, [UR6+0x1a8], UR4 ;  /* 0x0001a80406ff75b2 */ /* 0x0008640008000100 */
[----:B----4-:R-:W-:Y:S01]  /*0cd0*/  NOP ;  /* 0x0000000000007918 */ /* 0x010fe20000000000 */
.L_x_13:
[----:B------:R-:W4:Y:S01]  /*0ce0*/  SHFL.IDX PT, R2, R75, RZ, 0x1f ;  /* 0x00001fff4b027589 */ /* 0x000f2200000e0000 */
[----:B------:R-:W-:Y:S01]  /*0cf0*/  NOP ;  /* 0x0000000000007918 */ /* 0x000fe20000000000 */
[----:B----4-:R-:W-:-:S13]  /*0d00*/  ISETP.NE.AND P0, PT, R2, 0x5, PT ;  /* 0x000000050200780c */ /* 0x010fda0003f05270 */
[----:B------:R-:W-:Y:S05]  /*0d10*/  @P0 BRA `(.L_x_14) ;  /* 0x0000000000580947 */ /* 0x000fea0003800000 */
[----:B--23--:R-:W2:Y:S01]  /*0d20*/  S2UR UR4, SR_CgaCtaId ;  /* 0x00000000000479c3 */ /* 0x00cea20000008800 */
        /* <DEDUP_REMOVED lines=10> */
[----:B--2---:R-:W-:Y:S01]  /*0dd0*/  ULEA UR4, UR4, UR5, 0x18 ;  /* 0x0000000504047291 */ /* 0x004fe2000f8ec0ff */
[----:B------:R-:W2:Y:S11]  /*0de0*/  FENCE.VIEW.ASYNC.S ;  /* 0x00000000000073c6 */ /* 0x000eb60000000000 */
[----:B--2---:R4:W2:Y:S01]  /*0df0*/  SYNCS.EXCH.64 URZ, [UR4+0x1b0], UR8 ;  /* 0x0001b00804ff75b2 */ /* 0x0048a20008000100 */
[----:B------:R4:W3:Y:S01]  /*0e00*/  SYNCS.EXCH.64 URZ, [UR4+0x1d0], UR6 ;  /* 0x0001d00604ff75b2 */ /* 0x0008e20008000100 */
[----:B------:R4:W1:Y:S01]  /*0e10*/  SYNCS.EXCH.64 URZ, [UR4+0x1b8], UR8 ;  /* 0x0001b80804ff75b2 */ /* 0x0008620008000100 */
[----:B------:R4:W1:Y:S01]  /*0e20*/  SYNCS.EXCH.64 URZ, [UR4+0x1d8], UR6 ;  /* 0x0001d80604ff75b2 */ /* 0x0008620008000100 */
[----:B------:R4:W1:Y:S01]  /*0e30*/  SYNCS.EXCH.64 URZ, [UR4+0x1c0], UR8 ;  /* 0x0001c00804ff75b2 */ /* 0x0008620008000100 */
[----:B------:R4:W1:Y:S01]  /*0e40*/  SYNCS.EXCH.64 URZ, [UR4+0x1e0], UR6 ;  /* 0x0001e00604ff75b2 */ /* 0x0008620008000100 */
[----:B------:R4:W1:Y:S01]  /*0e50*/  SYNCS.EXCH.64 URZ, [UR4+0x1c8], UR8 ;  /* 0x0001c80804ff75b2 */ /* 0x0008620008000100 */
[----:B------:R4:W1:Y:S02]  /*0e60*/  SYNCS.EXCH.64 URZ, [UR4+0x1e8], UR6 ;  /* 0x0001e80604ff75b2 */ /* 0x0008640008000100 */
[----:B----4-:R-:W-:Y:S01]  /*0e70*/  NOP ;  /* 0x0000000000007918 */ /* 0x010fe20000000000 */
.L_x_14:
[----:B------:R-:W4:Y:S01]  /*0e80*/  SHFL.IDX PT, R2, R75, RZ, 0x1f ;  /* 0x00001fff4b027589 */ /* 0x000f2200000e0000 */
[----:B------:R-:W1:Y:S01]  /*0e90*/  S2UR UR45, SR_CgaCtaId ;  /* 0x00000000002d79c3 */ /* 0x000e620000008800 */
[----:B------:R-:W-:Y:S01]  /*0ea0*/  NOP ;  /* 0x0000000000007918 */ /* 0x000fe20000000000 */
[----:B----4-:R-:W-:-:S13]  /*0eb0*/  ISETP.NE.AND P0, PT, R2, 0x3, PT ;  /* 0x000000030200780c */ /* 0x010fda0003f05270 */
[----:B-1----:R-:W-:Y:S05]  /*0ec0*/  @P0 BRA `(.L_x_15) ;  /* 0x0000000000340947 */ /* 0x002fea0003800000 */
[----:B--23--:R-:W-:Y:S01]  /*0ed0*/  UMOV UR4, 0x400 ;  /* 0x0000040000047882 */ /* 0x00cfe20000000000 */
[----:B------:R-:W-:Y:S01]  /*0ee0*/  UMOV UR6, 0x20 ;  /* 0x0000002000067882 */ /* 0x000fe20000000000 */
[----:B------:R-:W-:Y:S02]  /*0ef0*/  ULEA UR4, UR45, UR4, 0x18 ;  /* 0x000000042d047291 */ /* 0x000fe4000f8ec0ff */
[----:B------:R-:W-:-:S04]  /*0f00*/  UIADD3 UR6, UPT, UPT, -UR6, 0x100000, URZ ;  /* 0x0010000006067890 */ /* 0x000fc8000fffe1ff */
[----:B------:R-:W-:Y:S02]  /*0f10*/  USHF.L.U32 UR7, UR6, 0xb, URZ ;  /* 0x0000000b06077899 */ /* 0x000fe400080006ff */
[----:B------:R-:W-:Y:S01]  /*0f20*/  USHF.L.U32 UR6, UR6, 0x1, URZ ;  /* 0x0000000106067899 */ /* 0x000fe200080006ff */
[----:B------:R-:W-:Y:S01]  /*0f30*/  ELECT P0, URZ, PT ;  /* 0x0000000000ff782f */ /* 0x000fe20003800000 */
[----:B------:R-:W1:Y:S10]  /*0f40*/  FENCE.VIEW.ASYNC.S ;  /* 0x00000000000073c6 */ /* 0x000e740000000000 */
[----:B-1----:R1:W4:Y:S01]  /*0f50*/  SYNCS.EXCH.64 URZ, [UR4+0x1f0], UR6 ;  /* 0x0001f00604ff75b2 */ /* 0x0023220008000100 */
[----:B------:R1:W2:Y:S01]  /*0f60*/  SYNCS.EXCH.64 URZ, [UR4+0x200], UR6 ;  /* 0x0002000604ff75b2 */ /* 0x0002a20008000100 */
[----:B------:R1:W3:Y:S01]  /*0f70*/  SYNCS.EXCH.64 URZ, [UR4+0x1f8], UR6 ;  /* 0x0001f80604ff75b2 */ /* 0x0002e20008000100 */
[----:B------:R1:W1:Y:S01]  /*0f80*/  SYNCS.EXCH.64 URZ, [UR4+0x208], UR6 ;  /* 0x0002080604ff75b2 */ /* 0x0002620008000100 */
[----:B------:R-:W-:Y:S01]  /*0f90*/  NOP ;  /* 0x0000000000007918 */ /* 0x000fe20000000000 */
.L_x_15:
[----:B-123--:R-:W1:Y:S01]  /*0fa0*/  LDCU UR4, c[0x0][0x36c] ;  /* 0x00006d80ff0477ac */ /* 0x00ee620008000800 */
[----:B------:R-:W-:Y:S01]  /*0fb0*/  ISETP.NE.OR P3, PT, R0, 0x2, !P3 ;  /* 0x000000020000780c */ /* 0x000fe20005f65670 */
[----:B------:R-:W-:Y:S01]  /*0fc0*/  NOP ;  /* 0x0000000000007918 */ /* 0x000fe20000000000 */
[----:B------:R-:W-:Y:S01]  /*0fd0*/  LOP3.LUT R0, R85, 0x1f, RZ, 0xc0, !PT ;  /* 0x0000001f55007812 */ /* 0x000fe200078ec0ff */
[----:B------:R-:W-:Y:S02]  /*0fe0*/  UISETP.NE.AND UP4, UPT, UR17, URZ, UPT ;  /* 0x000000ff1100728c */ /* 0x000fe4000bf85270 */
[----:B-1----:R-:W-:-:S09]  /*0ff0*/  UISETP.EQ.U32.AND UP5, UPT, UR4, 0x1, UPT ;  /* 0x000000010400788c */ /* 0x002fd2000bfa2070 */
[----:B------:R-:W-:Y:S05]  /*1000*/  BRA.U !UP5, `(.L_x_16) ;  /* 0x000000010d087547 */ /* 0x000fea000b800000 */
[----:B----4-:R-:W-:Y:S01]  /*1010*/  UCGABAR_ARV ;  /* 0x00000000000079c7 */ /* 0x010fe20008000000 */
[----:B------:R-:W-:Y:S05]  /*1020*/  BRA `(.L_x_17) ;  /* 0x0000000000047947 */ /* 0x000fea0003800000 */
.L_x_16:
[----:B----4-:R-:W-:Y:S01]  /*1030*/  NOP ;  /* 0x0000000000007918 */ /* 0x010fe20000000000 */
.L_x_17:
[----:B------:R-:W1:Y:S01]  /*1040*/  S2UR UR7, SR_CTAID.X ;  /* 0x00000000000779c3 */ /* 0x000e620000002500 */
[----:B------:R-:W-:-:S05]  /*1050*/  CS2R.32 R77, SR_CgaSize ;  /* 0x00000000004d7805 */ /* 0x000fca0000008a00 */
[----:B------:R-:W-:-:S05]  /*1060*/  IMAD R77, R77, -0xa0, RZ ;  /* 0xffffff604d4d7824 */ /* 0x000fca00078e02ff */
[----:B------:R-:W-:-:S14]  /*1070*/  R2UR UR5, R77 ;  /* 0x000000004d0572ca */ /* 0x000fdc00000e0000 */
[----:B------:R-:W2:Y:S01]  /*1080*/  LDCU UR5, c[0x0][UR5+0x2b0] ;  /* 0x00005600050577ac */ /* 0x000ea20008000800 */
[----:B------:R-:W-:-:S05]  /*1090*/  CS2R.32 R77, SR_CgaSize ;  /* 0x00000000004d7805 */ /* 0x000fca0000008a00 */
[----:B------:R-:W-:-:S05]  /*10a0*/  IMAD R77, R77, -0xa0, RZ ;  /* 0xffffff604d4d7824 */ /* 0x000fca00078e02ff */
[----:B------:R-:W-:-:S14]  /*10b0*/  R2UR UR4, R77 ;  /* 0x000000004d0472ca */ /* 0x000fdc00000e0000 */
[----:B------:R-:W3:Y:S01]  /*10c0*/  LDCU UR4, c[0x0][UR4+0x2b4] ;  /* 0x00005680040477ac */ /* 0x000ee20008000800 */
[----:B------:R-:W4:Y:S01]  /*10d0*/  S2UR UR8, SR_CTAID.Y ;  /* 0x00000000000879c3 */ /* 0x000f220000002600 */
[----:B------:R-:W-:-:S05]  /*10e0*/  CS2R.32 R77, SR_CgaSize ;  /* 0x00000000004d7805 */ /* 0x000fca0000008a00 */
[----:B------:R-:W-:-:S05]  /*10f0*/  IMAD R77, R77, -0xa0, RZ ;  /* 0xffffff604d4d7824 */ /* 0x000fca00078e02ff */
[----:B------:R-:W-:-:S14]  /*1100*/  R2UR UR9, R77 ;  /* 0x000000004d0972ca */ /* 0x000fdc00000e0000 */
[----:B------:R-:W3:Y:S01]  /*1110*/  LDCU UR9, c[0x0][UR9+0x2a0] ;  /* 0x00005400090977ac */ /* 0x000ee20008000800 */
[----:B------:R-:W-:-:S05]  /*1120*/  CS2R.32 R77, SR_CgaSize ;  /* 0x00000000004d7805 */ /* 0x000fca0000008a00 */
[----:B------:R-:W-:-:S05]  /*1130*/  IMAD R77, R77, -0xa0, RZ ;  /* 0xffffff604d4d7824 */ /* 0x000fca00078e02ff */
[----:B------:R-:W-:-:S14]  /*1140*/  R2UR UR10, R77 ;  /* 0x000000004d0a72ca */ /* 0x000fdc00000e0000 */
[----:B------:R-:W3:Y:S01]  /*1150*/  LDCU UR10, c[0x0][UR10+0x2a4] ;  /* 0x000054800a0a77ac */ /* 0x000ee20008000800 */
[----:B------:R-:W3:Y:S01]  /*1160*/  S2UR UR36, SR_CTAID.Z ;  /* 0x00000000002479c3 */ /* 0x000ee20000002700 */
[----:B------:R-:W3:Y:S01]  /*1170*/  LDCU UR21, c[0x0][0xb24] ;  /* 0x00016480ff1577ac */ /* 0x000ee20008000800 */
[----:B------:R-:W3:Y:S01]  /*1180*/  LDCU UR42, c[0x0][0xb24] ;  /* 0x00016480ff2a77ac */ /* 0x000ee20008000800 */
[----:B-1----:R-:W-:Y:S01]  /*1190*/  I2FP.F32.U32 R3, UR7 ;  /* 0x0000000700037c45 */ /* 0x002fe20008201000 */
[----:B------:R-:W1:Y:S04]  /*11a0*/  LDCU UR28, c[0x0][0xb30] ;  /* 0x00016600ff1c77ac */ /* 0x000e680008000800 */
[----:B--2---:R-:W-:Y:S01]  /*11b0*/  FMUL R3, R3, UR5 ;  /* 0x0000000503037c20 */ /* 0x004fe20008400000 */
[----:B------:R-:W-:Y:S01]  /*11c0*/  USHF.L.U32 UR26, UR45, 0xa, URZ ;  /* 0x0000000a2d1a7899 */ /* 0x000fe200080006ff */
[----:B----4-:R-:W-:Y:S01]  /*11d0*/  I2FP.F32.U32 R2, UR8 ;  /* 0x0000000800027c45 */ /* 0x010fe20008201000 */
[----:B------:R-:W-:Y:S01]  /*11e0*/  UMOV UR16, UR7 ;  /* 0x0000000700107c82 */ /* 0x000fe20008000000 */
[----:B------:R-:W-:-:S02]  /*11f0*/  UMOV UR20, UR8 ;  /* 0x0000000800147c82 */ /* 0x000fc40008000000 */
[----:B------:R-:W2:Y:S01]  /*1200*/  F2I.U32.TRUNC.NTZ R3, R3 ;  /* 0x0000000300037305 */ /* 0x000ea2000020f000 */
[----:B---3--:R-:W-:Y:S01]  /*1210*/  UISETP.GE.AND UP2, UPT, UR21, 0x1, UPT ;  /* 0x000000011500788c */ /* 0x008fe2000bf46270 */
[----:B------:R-:W-:-:S06]  /*1220*/  FMUL R2, R2, UR4 ;  /* 0x0000000402027c20 */ /* 0x000fcc0008400000 */
[----:B------:R-:W3:Y:S01]  /*1230*/  F2I.U32.TRUNC.NTZ R2, R2 ;  /* 0x0000000200027305 */ /* 0x000ee2000020f000 */
[----:B--2---:R-:W-:Y:S02]  /*1240*/  R2UR UR4, R3 ;  /* 0x00000000030472ca */ /* 0x004fe400000e0000 */
[----:B---3--:R-:W-:Y:S02]  /*1250*/  R2UR UR6, R2 ;  /* 0x00000000020672ca */ /* 0x008fe400000e0000 */
[----:B------:R-:W-:-:S09]  /*1260*/  PRMT R2, RZ, 0x7610, R2 ;  /* 0x00007610ff027816 */ /* 0x000fd20000000002 */
[----:B------:R-:W-:-:S04]  /*1270*/  UIADD3 UR5, UPT, UPT, -UR4, URZ, URZ ;  /* 0x000000ff04057290 */ /* 0x000fc8000fffe1ff */
[----:B------:R-:W-:Y:S02]  /*1280*/  UIMAD UR5, UR9, UR5, UR7 ;  /* 0x00000005090572a4 */ /* 0x000fe4000f8e0207 */
[----:B------:R-:W-:-:S04]  /*1290*/  UIADD3 UR4, UPT, UPT, -UR6, URZ, URZ ;  /* 0x000000ff06047290 */ /* 0x000fc8000fffe1ff */
[----:B------:R-:W-:Y:S01]  /*12a0*/  IMAD.U32 R77, RZ, RZ, UR5 ;  /* 0x00000005ff4d7e24 */ /* 0x000fe2000f8e00ff */
[----:B------:R-:W-:-:S06]  /*12b0*/  UIMAD UR4, UR10, UR4, UR8 ;  /* 0x000000040a0472a4 */ /* 0x000fcc000f8e0208 */
[----:B------:R-:W-:Y:S01]  /*12c0*/  IMAD.U32 R76, RZ, RZ, UR4 ;  /* 0x00000004ff4c7e24 */ /* 0x000fe2000f8e00ff */
[----:B-1----:R-:W-:Y:S06]  /*12d0*/  BRA.U UP4, `(.L_x_18) ;  /* 0x00000001042c7547 */ /* 0x002fec000b800000 */
[----:B------:R-:W-:Y:S02]  /*12e0*/  R2UR UR5, R76 ;  /* 0x000000004c0572ca */ /* 0x000fe400000e0000 */
[----:B------:R-:W-:-:S11]  /*12f0*/  R2UR UR4, R77 ;  /* 0x000000004d0472ca */ /* 0x000fd600000e0000 */
[----:B------:R-:W-:Y:S02]  /*1300*/  UISETP.NE.AND UP0, UPT, UR5, URZ, UPT ;  /* 0x000000ff0500728c */ /* 0x000fe4000bf05270 */
[----:B------:R-:W-:Y:S02]  /*1310*/  UISETP.NE.AND UP1, UPT, UR5, 0x1, UPT ;  /* 0x000000010500788c */ /* 0x000fe4000bf25270 */
[----:B------:R-:W-:-:S04]  /*1320*/  UISETP.EQ.OR UP0, UPT, UR4, URZ, !UP0 ;  /* 0x000000ff0400728c */ /* 0x000fc8000c702670 */
[----:B------:R-:W-:Y:S02]  /*1330*/  USEL UR5, URZ, 0x1, !UP0 ;  /* 0x00000001ff057887 */ /* 0x000fe4000c000000 */
[----:B------:R-:W-:Y:S02]  /*1340*/  UISETP.NE.AND UP0, UPT, UR4, URZ, UPT ;  /* 0x000000ff0400728c */ /* 0x000fe4000bf05270 */
[----:B------:R-:W-:-:S04]  /*1350*/  USEL UR4, URZ, 0x2, UP1 ;  /* 0x00000002ff047887 */ /* 0x000fc80008800000 */
[----:B------:R-:W-:-:S04]  /*1360*/  USEL UR4, UR4, 0x2, UP0 ;  /* 0x0000000204047887 */ /* 0x000fc80008000000 */
[----:B------:R-:W-:-:S06]  /*1370*/  UIADD3 UR4, UPT, UPT, UR5, UR4, URZ ;  /* 0x0000000405047290 */ /* 0x000fcc000fffe0ff */
[----:B------:R-:W-:Y:S02]  /*1380*/  IMAD.U32 R2, RZ, RZ, UR4 ;  /* 0x00000004ff027e24 */ /* 0x000fe4000f8e00ff */
.L_x_18:
[----:B------:R-:W-:Y:S05]  /*1390*/  BRA.U !UP2, `(.L_x_19) ;  /* 0x000000010ad47547 */ /* 0x000fea000b800000 */
[----:B------:R-:W1:Y:S01]  /*13a0*/  LDCU.128 UR12, c[0x0][0xb10] ;  /* 0x00016200ff0c77ac */ /* 0x000e620008000c00 */
[----:B------:R-:W2:Y:S01]  /*13b0*/  LDCU UR6, c[0x0][0x370] ;  /* 0x00006e00ff0677ac */ /* 0x000ea20008000800 */
[----:B------:R-:W3:Y:S01]  /*13c0*/  LDCU UR5, c[0x0][0x374] ;  /* 0x00006e80ff0577ac */ /* 0x000ee20008000800 */
[----:B------:R-:W4:Y:S01]  /*13d0*/  LDCU UR27, c[0x0][0xb0c] ;  /* 0x00016180ff1b77ac */ /* 0x000f220008000800 */
[----:B------:R-:W4:Y:S01]  /*13e0*/  LDCU UR4, c[0x0][0xb20] ;  /* 0x00016400ff0477ac */ /* 0x000f220008000800 */
[----:B------:R-:W4:Y:S01]  /*13f0*/  LDCU.64 UR8, c[0x0][0xb28] ;  /* 0x00016500ff0877ac */ /* 0x000f220008000a00 */
[----:B-1----:R-:W-:Y:S02]  /*1400*/  UISETP.NE.AND UP0, UPT, UR14, 0x1, UPT ;  /* 0x000000010e00788c */ /* 0x002fe4000bf05270 */
[----:B---3--:R-:W-:Y:S02]  /*1410*/  UIMAD.WIDE.U32 UR10, UR5, UR15, URZ ;  /* 0x0000000f050a72a5 */ /* 0x008fe4000f8e00ff */
[----:B--2---:R-:W-:-:S02]  /*1420*/  UIMAD.WIDE.U32 UR22, UR6, UR12, URZ ;  /* 0x0000000c061672a5 */ /* 0x004fc4000f8e00ff */
[----:B----4-:R-:W-:Y:S02]  /*1430*/  UISETP.NE.AND UP1, UPT, UR27, 0x1, UPT ;  /* 0x000000011b00788c */ /* 0x010fe4000bf25270 */
[----:B------:R-:W-:Y:S01]  /*1440*/  UISETP.NE.AND UP2, UPT, UR21, 0x1, UPT ;  /* 0x000000011500788c */ /* 0x000fe2000bf45270 */
[----:B------:R-:W-:Y:S02]  /*1450*/  UMOV UR10, UR11 ;  /* 0x0000000b000a7c82 */ /* 0x000fe40008000000 */
[----:B------:R-:W-:Y:S01]  /*1460*/  UMOV UR22, UR23 ;  /* 0x0000001700167c82 */ /* 0x000fe20008000000 */
[----:B------:R-:W-:Y:S02]  /*1470*/  @UP0 USHF.R.U32.HI UR5, URZ, UR4, UR10 ;  /* 0x00000004ff050299 */ /* 0x000fe4000801160a */
[----:B------:R-:W-:Y:S02]  /*1480*/  UIMAD.WIDE.U32 UR24, UR20, UR15, URZ ;  /* 0x0000000f141872a5 */ /* 0x000fe4000f8e00ff */
[----:B------:R-:W-:-:S02]  /*1490*/  UIMAD.WIDE.U32 UR10, UR5, UR8, URZ ;  /* 0x00000008050a72a5 */ /* 0x000fc4000f8e00ff */
[----:B------:R-:W-:Y:S02]  /*14a0*/  @UP1 USHF.R.U32.HI UR6, URZ, UR13, UR22 ;  /* 0x0000000dff061299 */ /* 0x000fe40008011616 */
[----:B------:R-:W-:Y:S02]  /*14b0*/  UIMAD.WIDE.U32 UR18, UR16, UR12, URZ ;  /* 0x0000000c101272a5 */ /* 0x000fe4000f8e00ff */
[----:B------:R-:W-:Y:S01]  /*14c0*/  UIMAD.WIDE.U32 UR22, UR6, UR8, URZ ;  /* 0x00000008061672a5 */ /* 0x000fe2000f8e00ff */
[----:B------:R-:W-:Y:S01]  /*14d0*/  UMOV UR24, UR25 ;  /* 0x0000001900187c82 */ /* 0x000fe20008000000 */
[----:B------:R-:W-:Y:S01]  /*14e0*/  UMOV UR10, UR11 ;  /* 0x0000000b000a7c82 */ /* 0x000fe20008000000 */
[----:B------:R-:W-:Y:S02]  /*14f0*/  USHF.R.U32.HI UR24, URZ, UR4, UR24 ;  /* 0x00000004ff187299 */ /* 0x000fe40008011618 */
[----:B------:R-:W-:Y:S02]  /*1500*/  @UP2 USHF.R.U32.HI UR5, URZ, UR9, UR10 ;  /* 0x00000009ff052299 */ /* 0x000fe4000801160a */
[----:B------:R-:W-:Y:S01]  /*1510*/  UMOV UR7, UR23 ;  /* 0x0000001700077c82 */ /* 0x000fe20008000000 */
[----:B------:R-:W-:Y:S01]  /*1520*/  UMOV UR18, UR19 ;  /* 0x0000001300127c82 */ /* 0x000fe20008000000 */
[----:B------:R-:W-:-:S02]  /*1530*/  @UP2 USHF.R.U32.HI UR6, URZ, UR9, UR7 ;  /* 0x00000009ff062299 */ /* 0x000fc40008011607 */
[----:B------:R-:W-:Y:S02]  /*1540*/  USHF.R.U32.HI UR13, URZ, UR13, UR18 ;  /* 0x0000000dff0d7299 */ /* 0x000fe40008011612 */
[----:B------:R-:W-:Y:S02]  /*1550*/  USEL UR4, UR20, UR24, !UP0 ;  /* 0x0000001814047287 */ /* 0x000fe4000c000000 */
[----:B------:R-:W-:Y:S02]  /*1560*/  UIMAD UR7, UR5, UR21, URZ ;  /* 0x00000015050772a4 */ /* 0x000fe4000f8e02ff */
[----:B------:R-:W-:Y:S02]  /*1570*/  USEL UR5, UR16, UR13, !UP1 ;  /* 0x0000000d10057287 */ /* 0x000fe4000c800000 */
[----:B------:R-:W-:Y:S02]  /*1580*/  UIMAD UR12, UR6, UR21, URZ ;  /* 0x00000015060c72a4 */ /* 0x000fe4000f8e02ff */
[----:B------:R-:W-:-:S02]  /*1590*/  UISETP.GE.AND UP0, UPT, UR4, UR7, UPT ;  /* 0x000000070400728c */ /* 0x000fc4000bf06270 */
[----:B------:R-:W-:Y:S02]  /*15a0*/  UIMAD.WIDE.U32 UR10, UR4, UR8, URZ ;  /* 0x00000008040a72a5 */ /* 0x000fe4000f8e00ff */
[----:B------:R-:W-:Y:S02]  /*15b0*/  UISETP.GE.OR UP0, UPT, UR5, UR12, UP0 ;  /* 0x0000000c0500728c */ /* 0x000fe40008706670 */
[----:B------:R-:W-:Y:S02]  /*15c0*/  UIMAD.WIDE.U32 UR12, UR5, UR8, URZ ;  /* 0x00000008050c72a5 */ /* 0x000fe4000f8e00ff */
[----:B------:R-:W-:Y:S01]  /*15d0*/  UIADD3 UR10, UPT, UPT, -UR4, URZ, URZ ;  /* 0x000000ff040a7290 */ /* 0x000fe2000fffe1ff */
[----:B------:R-:W-:Y:S01]  /*15e0*/  UMOV UR8, UR11 ;  /* 0x0000000b00087c82 */ /* 0x000fe20008000000 */
[----:B------:R-:W-:Y:S02]  /*15f0*/  UIADD3 UR11, UPT, UPT, -UR5, URZ, URZ ;  /* 0x000000ff050b7290 */ /* 0x000fe4000fffe1ff */
[----:B------:R-:W-:-:S03]  /*1600*/  USHF.R.U32.HI UR8, URZ, UR9, UR8 ;  /* 0x00000009ff087299 */ /* 0x000fc60008011608 */
[----:B------:R-:W-:Y:S01]  /*1610*/  @!UP0 UMOV UR7, UR13 ;  /* 0x0000000d00078c82 */ /* 0x000fe20008000000 */
[----:B------:R-:W-:Y:S02]  /*1620*/  UIMAD UR20, UR14, UR10, UR20 ;  /* 0x0000000a0e1472a4 */ /* 0x000fe4000f8e0214 */
[----:B------:R-:W-:Y:S02]  /*1630*/  USEL UR8, UR4, UR8, !UP2 ;  /* 0x0000000804087287 */ /* 0x000fe4000d000000 */
[----:B------:R-:W-:Y:S02]  /*1640*/  @!UP0 USHF.R.U32.HI UR7, URZ, UR9, UR7 ;  /* 0x00000009ff078299 */ /* 0x000fe40008011607 */
[----:B------:R-:W-:Y:S02]  /*1650*/  UIADD3 UR9, UPT, UPT, -UR8, URZ, URZ ;  /* 0x000000ff08097290 */ /* 0x000fe4000fffe1ff */
[----:B------:R-:W-:Y:S02]  /*1660*/  @!UP0 USEL UR7, UR5, UR7, !UP2 ;  /* 0x0000000705078287 */ /* 0x000fe4000d000000 */
[----:B------:R-:W-:-:S02]  /*1670*/  UIMAD UR9, UR21, UR9, UR4 ;  /* 0x00000009150972a4 */ /* 0x000fc4000f8e0204 */
[----:B------:R-:W-:Y:S02]  /*1680*/  @!UP0 UIADD3 UR8, UPT, UPT, UR8, -UR7, URZ ;  /* 0x8000000708088290 */ /* 0x000fe4000fffe0ff */
[----:B------:R-:W-:Y:S02]  /*1690*/  @!UP0 UIMAD UR6, UR9, UR6, UR7 ;  /* 0x00000006090682a4 */ /* 0x000fe4000f8e0207 */
[----:B------:R-:W-:Y:S02]  /*16a0*/  @!UP0 UIMAD UR4, UR8, UR21, UR5 ;  /* 0x00000015080482a4 */ /* 0x000fe4000f8e0205 */
[----:B------:R-:W-:Y:S02]  /*16b0*/  UIMAD UR16, UR27, UR11, UR16 ;  /* 0x0000000b1b1072a4 */ /* 0x000fe4000f8e0210 */
[----:B------:R-:W-:Y:S01]  /*16c0*/  UIMAD UR20, UR4, UR14, UR20 ;  /* 0x0000000e041472a4 */ /* 0x000fe2000f8e0214 */
[----:B------:R-:W-:Y:S02]  /*16d0*/  @!UP0 UMOV UR5, UR6 ;  /* 0x0000000600058c82 */ /* 0x000fe40008000000 */
[----:B------:R-:W-:-:S12]  /*16e0*/  UIMAD UR16, UR5, UR27, UR16 ;  /* 0x0000001b051072a4 */ /* 0x000fd8000f8e0210 */
.L_x_19:
[----:B------:R-:W-:Y:S02]  /*16f0*/  UISETP.NE.AND UP1, UPT, UR28, 0x1, UPT ;  /* 0x000000011c00788c */ /* 0x000fe4000bf25270 */
[----:B------:R-:W-:Y:S02]  /*1700*/  UISETP.NE.AND UP0, UPT, UR17, 0x2, UPT ;  /* 0x000000021100788c */ /* 0x000fe4000bf05270 */
[----:B------:R-:W-:-:S05]  /*1710*/  ULOP3.LUT UR24, UR26, 0x400, URZ, 0xc0, !UPT ;  /* 0x000004001a187892 */ /* 0x000fca000f8ec0ff */
[----:B------:R-:W-:Y:S07]  /*1720*/  BRA.U UP1, `(.L_x_20) ;  /* 0x0000000101447547 */ /* 0x000fee000b800000 */
[----:B------:R-:W1:Y:S01]  /*1730*/  LDCU.128 UR8, c[0x0][0xb10] ;  /* 0x00016200ff0877ac */ /* 0x000e620008000c00 */
[----:B------:R-:W2:Y:S01]  /*1740*/  LDCU UR12, c[0x0][0xb0c] ;  /* 0x00016180ff0c77ac */ /* 0x000ea20008000800 */
[----:B------:R-:W3:Y:S01]  /*1750*/  LDCU UR13, c[0x0][0xb20] ;  /* 0x00016400ff0d77ac */ /* 0x000ee20008000800 */
[----:B-1----:R-:W-:Y:S02]  /*1760*/  UIMAD.WIDE.U32 UR6, UR16, UR8, URZ ;  /* 0x00000008100672a5 */ /* 0x002fe4000f8e00ff */
[----:B------:R-:W-:Y:S02]  /*1770*/  UIMAD.WIDE.U32 UR4, UR20, UR11, URZ ;  /* 0x0000000b140472a5 */ /* 0x000fe4000f8e00ff */
[----:B--2---:R-:W-:Y:S02]  /*1780*/  UISETP.NE.AND UP2, UPT, UR12, 0x1, UPT ;  /* 0x000000010c00788c */ /* 0x004fe4000bf45270 */
[----:B------:R-:W-:Y:S01]  /*1790*/  UISETP.NE.AND UP1, UPT, UR10, 0x1, UPT ;  /* 0x000000010a00788c */ /* 0x000fe2000bf25270 */
[----:B------:R-:W-:-:S02]  /*17a0*/  UMOV UR6, UR7 ;  /* 0x0000000700067c82 */ /* 0x000fc40008000000 */
[----:B------:R-:W-:Y:S01]  /*17b0*/  UMOV UR4, UR5 ;  /* 0x0000000500047c82 */ /* 0x000fe20008000000 */
[----:B------:R-:W-:Y:S02]  /*17c0*/  USHF.R.U32.HI UR6, URZ, UR9, UR6 ;  /* 0x00000009ff067299 */ /* 0x000fe40008011606 */
[----:B---3--:R-:W-:Y:S02]  /*17d0*/  USHF.R.U32.HI UR4, URZ, UR13, UR4 ;  /* 0x0000000dff047299 */ /* 0x008fe40008011604 */
[----:B------:R-:W-:Y:S02]  /*17e0*/  USEL UR5, UR16, UR6, !UP2 ;  /* 0x0000000610057287 */ /* 0x000fe4000d000000 */
[----:B------:R-:W-:-:S04]  /*17f0*/  USEL UR4, UR20, UR4, !UP1 ;  /* 0x0000000414047287 */ /* 0x000fc8000c800000 */
[----:B------:R-:W-:Y:S02]  /*1800*/  UIADD3 UR6, UPT, UPT, UR5, -UR4, URZ ;  /* 0x8000000405067290 */ /* 0x000fe4000fffe0ff */
[----:B------:R-:W-:Y:S02]  /*1810*/  UIADD3 UR4, UPT, UPT, -UR5, UR4, URZ ;  /* 0x0000000405047290 */ /* 0x000fe4000fffe1ff */
[----:B------:R-:W-:Y:S02]  /*1820*/  UIMAD UR20, UR6, UR10, UR20 ;  /* 0x0000000a061472a4 */ /* 0x000fe4000f8e0214 */
[----:B------:R-:W-:-:S12]  /*1830*/  UIMAD UR16, UR4, UR12, UR16 ;  /* 0x0000000c041072a4 */ /* 0x000fd8000f8e0210 */
.L_x_20:
[----:B------:R-:W-:Y:S05]  /*1840*/  BRA.U !UP5, `(.L_x_21) ;  /* 0x000000010d0c7547 */ /* 0x000fea000b800000 */
[----:B------:R-:W-:Y:S01]  /*1850*/  UCGABAR_WAIT ;  /* 0x0000000000007dc7 */ /* 0x000fe20008000000 */
[----:B------:R-:W-:Y:S01]  /*1860*/  CCTL.IVALL ;  /* 0x00000000ff00798f */ /* 0x000fe20002000000 */
[----:B------:R-:W-:Y:S05]  /*1870*/  BRA `(.L_x_22) ;  /* 0x0000000000047947 */ /* 0x000fea0003800000 */
.L_x_21:
[----:B------:R-:W-:Y:S06]  /*1880*/  BAR.SYNC.DEFER_BLOCKING 0x0 ;  /* 0x0000000000007b1d */ /* 0x000fec0000010000 */
.L_x_22:
[----:B------:R-:W-:Y:S05]  /*1890*/  BRA.U UP0, `(.L_x_23) ;  /* 0x0000001d00047547 */ /* 0x000fea000b800000 */
[----:B------:R-:W1:Y:S01]  /*18a0*/  LDCU UR6, c[0x0][0x38c] ;  /* 0x00007180ff0677ac */ /* 0x000e620008000800 */
[----:B------:R-:W-:Y:S01]  /*18b0*/  PLOP3.LUT P1, PT, PT, PT, UP3, 0x80, 0x8 ;  /* 0x000000000008781c */ /* 0x000fe20003f2f038 */
[----:B------:R-:W-:Y:S01]  /*18c0*/  IMAD.MOV.U32 R12, RZ, RZ, 0x1 ;  /* 0x00000001ff0c7424 */ /* 0x000fe200078e00ff */
[----:B------:R-:W-:Y:S01]  /*18d0*/  ISETP.EQ.OR P2, PT, R0, RZ, P3 ;  /* 0x000000ff0000720c */ /* 0x000fe20001f42670 */
[----:B------:R-:W-:Y:S01]  /*18e0*/  UISETP.NE.AND UP1, UPT, UR17, URZ, UPT ;  /* 0x000000ff1100728c */ /* 0x000fe2000bf25270 */
[----:B------:R-:W-:Y:S02]  /*18f0*/  PLOP3.LUT P1, PT, P1, PT, PT, 0x8, 0x80 ;  /* 0x000000000080781c */ /* 0x000fe40000f2e170 */
[----:B------:R-:W-:Y:S01]  /*1900*/  CS2R R10, SRZ ;  /* 0x00000000000a7805 */ /* 0x000fe2000001ff00 */
[----:B------:R-:W-:Y:S01]  /*1910*/  IMAD.MOV.U32 R9, RZ, RZ, RZ ;  /* 0x000000ffff097224 */ /* 0x000fe200078e00ff */
[----:B------:R-:W2:Y:S01]  /*1920*/  LDCU UR39, c[0x0][0x370] ;  /* 0x00006e00ff2777ac */ /* 0x000ea20008000800 */
[----:B------:R-:W-:Y:S01]  /*1930*/  IMAD.MOV.U32 R8, RZ, RZ, 0x1 ;  /* 0x00000001ff087424 */ /* 0x000fe200078e00ff */
[----:B------:R-:W-:Y:S01]  /*1940*/  USEL UR25, UR43, 0x2, UP1 ;  /* 0x000000022b197887 */ /* 0x000fe20008800000 */
[----:B------:R-:W3:Y:S01]  /*1950*/  LDCU.64 UR28, c[0x0][0x348] ;  /* 0x00006900ff1c77ac */ /* 0x000ee20008000a00 */
[----:B-1----:R-:W-:-:S02]  /*1960*/  UIADD3 UR5, UPT, UPT, UR6, 0x1f, URZ ;  /* 0x0000001f06057890 */ /* 0x002fc4000fffe0ff */
[----:B------:R-:W-:Y:S02]  /*1970*/  USHF.R.U32.HI UR44, URZ, 0x5, UR24 ;  /* 0x00000005ff2c7899 */ /* 0x000fe40008011618 */
[----:B------:R-:W-:Y:S02]  /*1980*/  USHF.R.S32.HI UR4, URZ, 0x1f, UR5 ;  /* 0x0000001fff047899 */ /* 0x000fe40008011405 */
[----:B------:R-:W-:Y:S02]  /*1990*/  UIADD3 UR46, UPT, UPT, UR6, 0x3e, URZ ;  /* 0x0000003e062e7890 */ /* 0x000fe4000fffe0ff */
[----:B------:R-:W-:Y:S01]  /*19a0*/  ULEA.HI UR4, UR4, UR5, URZ, 0x5 ;  /* 0x0000000504047291 */ /* 0x000fe2000f8f28ff */
[----:B------:R-:W1:Y:S03]  /*19b0*/  LDCU UR38, c[0x0][0x374] ;  /* 0x00006e80ff2677ac */ /* 0x000e660008000800 */
[----:B------:R-:W-:-:S02]  /*19c0*/  USHF.R.S32.HI UR41, URZ, 0x5, UR4 ;  /* 0x00000005ff297899 */ /* 0x000fc40008011404 */
[----:B------:R-:W-:Y:S02]  /*19d0*/  UIADD3 UR4, UPT, UPT, UR6, -0x1, URZ ;  /* 0xffffffff06047890 */ /* 0x000fe4000fffe0ff */
[----:B------:R-:W-:Y:S02]  /*19e0*/  UISETP.LT.U32.AND UP0, UPT, UR41, 0x14, UPT ;  /* 0x000000142900788c */ /* 0x000fe4000bf01070 */
[----:B------:R-:W-:Y:S02]  /*19f0*/  UISETP.GE.U32.AND UP2, UPT, UR4, -0x3f, UPT ;  /* 0xffffffc10400788c */ /* 0x000fe4000bf46070 */
[----:B------:R-:W-:Y:S01]  /*1a00*/  USEL UR40, UR41, 0x14, UP0 ;  /* 0x0000001429287887 */ /* 0x000fe20008000000 */
[----:B------:R-:W-:-:S03]  /*1a10*/  UMOV UR5, URZ ;  /* 0x000000ff00057c82 */ /* 0x000fc60008000000 */
[----:B------:R-:W-:Y:S02]  /*1a20*/  UIADD3 UR21, UPT, UPT, UR40, -0x1, URZ ;  /* 0xffffffff28157890 */ /* 0x000fe4000fffe0ff */
[----:B------:R-:W-:-:S03]  /*1a30*/  UIADD3 UR43, UPT, UPT, UR41, -UR40, URZ ;  /* 0x80000028292b7290 */ /* 0x000fc6000fffe0ff */
[----:B------:R-:W-:-:S04]  /*1a40*/  @UP2 UIADD3 UR21, UPT, UPT, UR40, URZ, URZ ;  /* 0x000000ff28152290 */ /* 0x000fc8000fffe0ff */
[----:B-123--:R-:W-:-:S12]  /*1a50*/  UIADD3 UR21, UPT, UPT, UR21, 0x1, URZ ;  /* 0x0000000115157890 */ /* 0x00efd8000fffe0ff */
.L_x_43:
[----:B------:R-:W-:Y:S01]  /*1a60*/  UISETP.NE.AND UP0, UPT, UR45, URZ, UPT ;  /* 0x000000ff2d00728c */ /* 0x000fe2000bf05270 */
[----:B------:R-:W1:Y:S08]  /*1a70*/  S2UR UR45, SR_CgaCtaId ;  /* 0x00000000002d79c3 */ /* 0x000e700000008800 */
[----:B------:R-:W-:Y:S05]  /*1a80*/  BRA.U UP0, `(.L_x_24) ;  /* 0x0000000100347547 */ /* 0x000fea000b800000 */
[----:B------:R-:W2:Y:S01]  /*1a90*/  S2R R0, SR_CgaCtaId ;  /* 0x0000000000007919 */ /* 0x000ea20000008800 */
[----:B------:R-:W-:-:S04]  /*1aa0*/  MOV R2, 0x400 ;  /* 0x0000040000027802 */ /* 0x000fc80000000f00 */
[----:B--2---:R-:W-:Y:S02]  /*1ab0*/  LEA R0, R0, R2, 0x18 ;  /* 0x0000000200007211 */ /* 0x004fe400078ec0ff */
[----:B------:R-:W-:-:S03]  /*1ac0*/  SHF.L.U32 R2, R8, 0x1f, RZ ;  /* 0x0000001f08027819 */ /* 0x000fc600000006ff */
[----:B------:R-:W-:-:S04]  /*1ad0*/  IMAD R0, R9, 0x8, R0 ;  /* 0x0000000809007824 */ /* 0x000fc800078e0200 */
[----:B------:R-:W2:Y:S02]  /*1ae0*/  SYNCS.PHASECHK.TRANS64.TRYWAIT P0, [R0+URZ+0x200], R2 ;  /* 0x00020002000075a7 */ /* 0x000ea400080011ff */
[----:B--2---:R-:W-:Y:S05]  /*1af0*/  @!P0 BRA `(.L_x_25) ;  /* 0x0000008400948947 */ /* 0x004fea0003800000 */
.L_x_149:
[----:B------:R-:W-:Y:S01]  /*1b00*/  VIADD R9, R9, 0x1 ;  /* 0x0000000109097836 */ /* 0x000fe20000000000 */
[----:B------:R2:W-:Y:S04]  /*1b10*/  SYNCS.ARRIVE.TRANS64.A1T0 RZ, [R0+URZ+0x1f0], RZ ;  /* 0x0001f0ff00ff79a7 */ /* 0x0005e800081000ff */
[----:B------:R-:W-:-:S04]  /*1b20*/  ISETP.NE.AND P0, PT, R9, 0x2, PT ;  /* 0x000000020900780c */ /* 0x000fc80003f05270 */
[----:B------:R-:W-:Y:S02]  /*1b30*/  SEL R9, R9, RZ, P0 ;  /* 0x000000ff09097207 */ /* 0x000fe40000000000 */
[----:B--2---:R-:W-:-:S04]  /*1b40*/  SEL R0, RZ, 0x1, P0 ;  /* 0x00000001ff007807 */ /* 0x004fc80000000000 */
[----:B------:R-:W-:-:S07]  /*1b50*/  LOP3.LUT R8, R8, R0, RZ, 0x3c, !PT ;  /* 0x0000000008087212 */ /* 0x000fce00078e3cff */
.L_x_24:
[----:B------:R-:W-:Y:S01]  /*1b60*/  UMOV UR6, 0x400 ;  /* 0x0000040000067882 */ /* 0x000fe20000000000 */
[----:B------:R-:W-:Y:S01]  /*1b70*/  SHF.L.U32 R0, R12, 0x1f, RZ ;  /* 0x0000001f0c007819 */ /* 0x000fe200000006ff */
[----:B-1----:R-:W-:Y:S02]  /*1b80*/  ULEA UR6, UR45, UR6, 0x18 ;  /* 0x000000062d067291 */ /* 0x002fe4000f8ec0ff */
[----:B------:R-:W-:Y:S02]  /*1b90*/  UISETP.GE.U32.AND UP0, UPT, UR46, 0x3f, UPT ;  /* 0x0000003f2e00788c */ /* 0x000fe4000bf06070 */
[----:B------:R-:W-:Y:S02]  /*1ba0*/  ULEA UR4, UR5, UR6, 0x3 ;  /* 0x0000000605047291 */ /* 0x000fe4000f8e18ff */
[----:B------:R-:W-:Y:S02]  /*1bb0*/  USHF.L.U32 UR11, UR20, 0x8, URZ ;  /* 0x00000008140b7899 */ /* 0x000fe400080006ff */
[----:B------:R-:W-:Y:S01]  /*1bc0*/  ULEA UR35, UR16, UR44, 0x6 ;  /* 0x0000002c10237291 */ /* 0x000fe2000f8e30ff */
[----:B------:R-:W-:-:S04]  /*1bd0*/  UMOV UR13, URZ ;  /* 0x000000ff000d7c82 */ /* 0x000fc80008000000 */
[----:B------:R1:W2:Y:S01]  /*1be0*/  SYNCS.PHASECHK.TRANS64.TRYWAIT P0, [UR4+0xa0], R0 ;  /* 0x0000a000ff0075a7 */ /* 0x0002a20008001104 */
[----:B------:R-:W-:Y:S06]  /*1bf0*/  BRA.U !UP0, `(.L_x_26) ;  /* 0x0000000108bc7547 */ /* 0x000fec000b800000 */
[----:B------:R-:W-:Y:S01]  /*1c00*/  UMOV UR7, URZ ;  /* 0x000000ff00077c82 */ /* 0x000fe20008000000 */
[----:B------:R-:W-:-:S05]  /*1c10*/  UMOV UR4, UR5 ;  /* 0x0000000500047c82 */ /* 0x000fca0008000000 */
.L_x_32:
[----:B------:R-:W-:Y:S01]  /*1c20*/  ULEA UR33, UR4, UR6, 0x3 ;  /* 0x0000000604217291 */ /* 0x000fe2000f8e18ff */
[----:B--2---:R-:W-:Y:S01]  /*1c30*/  @!P3 MOV R2, 0x2800 ;  /* 0x000028000002b802 */ /* 0x004fe20000000f00 */
[----:B--2-4-:R-:W-:Y:S10]  /*1c40*/  @P0 BRA `(.L_x_27) ;  /* 0x00000000000c0947 */ /* 0x014ff40003800000 */
[----:B------:R-:W-:-:S04]  /*1c50*/  SHF.L.U32 R3, R12, 0x1f, RZ ;  /* 0x0000001f0c037819 */ /* 0x000fc800000006ff */
[----:B------:R-:W2:Y:S02]  /*1c60*/  SYNCS.PHASECHK.TRANS64.TRYWAIT P0, [UR33+0xa0], R3 ;  /* 0x0000a003ff0075a7 */ /* 0x000ea40008001121 */
[----:B--2---:R-:W-:Y:S05]  /*1c70*/  @!P0 BRA `(.L_x_28) ;  /* 0x0000008400488947 */ /* 0x004fea0003800000 */
.L_x_27:
[----:B------:R2:W-:Y:S01]  /*1c80*/  @!P3 SYNCS.ARRIVE.TRANS64 RZ, [UR33], R2 ;  /* 0x00000002ffffb9a7 */ /* 0x0005e20008000021 */
[----:B------:R-:W-:-:S04]  /*1c90*/  ULOP3.LUT UR5, UR25, 0x2, URZ, 0xfc, !UPT ;  /* 0x0000000219057892 */ /* 0x000fc8000f8efcff */
[----:B------:R-:W-:-:S09]  /*1ca0*/  UISETP.NE.AND UP0, UPT, UR5, 0x2, UPT ;  /* 0x000000020500788c */ /* 0x000fd2000bf05270 */
[----:B------:R-:W-:Y:S05]  /*1cb0*/  BRA.U UP0, `(.L_x_29) ;  /* 0x0000000100047547 */ /* 0x000fea000b800000 */
[----:B------:R-:W-:Y:S05]  /*1cc0*/  BPT.TRAP 0x1 ;  /* 0x000000040000795c */ /* 0x000fea0000300000 */
.L_x_29:
[----:B------:R-:W-:Y:S04]  /*1cd0*/  BSSY.RECONVERGENT B0, `(.L_x_30) ;  /* 0x0000003000007945 */ /* 0x000fe80003800200 */
[----:B------:R-:W-:Y:S05]  /*1ce0*/  @P2 BRA `(.L_x_31) ;  /* 0x0000000000042947 */ /* 0x000fea0003800000 */
[----:B------:R-:W-:Y:S05]  /*1cf0*/  BPT.TRAP 0x1 ;  /* 0x000000040000795c */ /* 0x000fea0000300000 */
.L_x_31:
[----:B------:R-:W-:Y:S05]  /*1d00*/  BSYNC.RECONVERGENT B0 ;  /* 0x0000000000007941 */ /* 0x000fea0003800200 */
.L_x_30:
[----:B------:R-:W-:Y:S02]  /*1d10*/  UIADD3 UR5, UPT, UPT, UR4, 0x1, URZ ;  /* 0x0000000104057890 */ /* 0x000fe4000fffe0ff */
[----:B------:R-:W-:Y:S02]  /*1d20*/  ULEA UR32, UR4, UR24, 0xb ;  /* 0x0000001804207291 */ /* 0x000fe4000f8e58ff */
[----:B------:R-:W-:Y:S02]  /*1d30*/  UISETP.NE.AND UP0, UPT, UR5, 0x14, UPT ;  /* 0x000000140500788c */ /* 0x000fe4000bf05270 */
[----:B------:R-:W-:Y:S02]  /*1d40*/  UIADD3 UR16, UP1, UPT, UR28, 0x80, URZ ;  /* 0x000000801c107890 */ /* 0x000fe4000ff3e0ff */
[----:B------:R-:W-:Y:S02]  /*1d50*/  USEL UR9, URZ, 0x1, UP0 ;  /* 0x00000001ff097887 */ /* 0x000fe40008000000 */
[----:B------:R-:W-:-:S02]  /*1d60*/  USEL UR5, UR5, URZ, UP0 ;  /* 0x000000ff05057287 */ /* 0x000fc40008000000 */
[----:B------:R-:W-:Y:S02]  /*1d70*/  UIADD3 UR14, UP0, UPT, UR28, 0x180, URZ ;  /* 0x000001801c0e7890 */ /* 0x000fe4000ff1e0ff */
[----:B------:R-:W-:Y:S01]  /*1d80*/  ULEA UR8, UR5, UR6, 0x3 ;  /* 0x0000000605087291 */ /* 0x000fe2000f8e18ff */
[----:B------:R-:W-:Y:S01]  /*1d90*/  LOP3.LUT R12, R12, UR9, RZ, 0x3c, !PT ;  /* 0x000000090c0c7c12 */ /* 0x000fe2000f8e3cff */
[----:B------:R-:W-:Y:S02]  /*1da0*/  USHF.L.U32 UR34, UR7, 0x5, URZ ;  /* 0x0000000507227899 */ /* 0x000fe400080006ff */
[----:B------:R-:W-:Y:S01]  /*1db0*/  UIADD3.X UR17, UPT, UPT, URZ, UR29, URZ, UP1, !UPT ;  /* 0x0000001dff117290 */ /* 0x000fe20008ffe4ff */
[----:B-1----:R-:W-:Y:S01]  /*1dc0*/  SHF.L.U32 R0, R12, 0x1f, RZ ;  /* 0x0000001f0c007819 */ /* 0x002fe200000006ff */
[----:B------:R-:W-:Y:S02]  /*1dd0*/  UIADD3 UR32, UPT, UPT, UR6, 0x6600, UR32 ;  /* 0x0000660006207890 */ /* 0x000fe4000fffe020 */
[----:B------:R-:W-:Y:S01]  /*1de0*/  UIADD3.X UR15, UPT, UPT, URZ, UR29, URZ, UP0, !UPT ;  /* 0x0000001dff0f7290 */ /* 0x000fe200087fe4ff */
[----:B------:R3:W4:Y:S01]  /*1df0*/  SYNCS.PHASECHK.TRANS64.TRYWAIT P0, [UR8+0xa0], R0 ;  /* 0x0000a000ff0075a7 */ /* 0x0007220008001108 */
[----:B------:R-:W-:Y:S01]  /*1e00*/  ULEA UR8, UR4, UR6, 0xd ;  /* 0x0000000604087291 */ /* 0x000fe2000f8e68ff */
[----:B------:R-:W-:Y:S01]  /*1e10*/  UMOV UR13, 0x30000 ;  /* 0x00030000000d7882 */ /* 0x000fe20000000000 */
[----:B------:R-:W-:-:S02]  /*1e20*/  UMOV UR18, 0x0 ;  /* 0x0000000000127882 */ /* 0x000fc40000000000 */
[----:B------:R-:W-:Y:S01]  /*1e30*/  UIADD3 UR8, UPT, UPT, UR8, 0x10600, URZ ;  /* 0x0001060008087890 */ /* 0x000fe2000fffe0ff */
[----:B------:R-:W-:Y:S01]  /*1e40*/  UMOV UR19, 0x10000000 ;  /* 0x1000000000137882 */ /* 0x000fe20000000000 */
[----:B------:R-:W-:Y:S01]  /*1e50*/  UMOV UR12, UR36 ;  /* 0x00000024000c7c82 */ /* 0x000fe20008000000 */
[----:B------:R-:W-:Y:S01]  /*1e60*/  UMOV UR9, UR33 ;  /* 0x0000002100097c82 */ /* 0x000fe20008000000 */
[----:B------:R-:W-:Y:S01]  /*1e70*/  UMOV UR10, UR34 ;  /* 0x00000022000a7c82 */ /* 0x000fe20008000000 */
[----:B------:R1:W-:Y:S01]  /*1e80*/  UTMALDG.3D.MULTICAST [UR32], [UR16], UR13, desc[UR18] ;  /* 0x00001220100073b4 */ /* 0x0003e2000801180d */
[----:B------:R-:W-:Y:S01]  /*1e90*/  UIADD3 UR7, UPT, UPT, UR7, 0x1, URZ ;  /* 0x0000000107077890 */ /* 0x000fe2000fffe0ff */
[----:B------:R-:W-:-:S03]  /*1ea0*/  UMOV UR4, UR5 ;  /* 0x0000000500047c82 */ /* 0x000fc60008000000 */
[----:B------:R-:W-:Y:S01]  /*1eb0*/  UISETP.NE.AND UP0, UPT, UR7, UR21, UPT ;  /* 0x000000150700728c */ /* 0x000fe2000bf05270 */
[----:B------:R3:W-:Y:S01]  /*1ec0*/  UTMALDG.3D [UR8], [UR14], desc[UR18] ;  /* 0x000012080e0075b4 */ /* 0x0007e20008011000 */
[----:B-1----:R-:W-:-:S07]  /*1ed0*/  UMOV UR13, UR21 ;  /* 0x00000015000d7c82 */ /* 0x002fce0008000000 */
[----:B---3--:R-:W-:Y:S05]  /*1ee0*/  BRA.U UP0, `(.L_x_32) ;  /* 0xfffffffd004c7547 */ /* 0x008fea000b83ffff */
.L_x_26:
[----:B------:R-:W-:Y:S01]  /*1ef0*/  ULEA UR4, UR5, UR6, 0x3 ;  /* 0x0000000605047291 */ /* 0x000fe2000f8e18ff */
[----:B-1----:R-:W-:Y:S01]  /*1f00*/  SHF.L.U32 R0, R12, 0x1f, RZ ;  /* 0x0000001f0c007819 */ /* 0x002fe200000006ff */
[----:B------:R-:W-:Y:S01]  /*1f10*/  @!P1 SYNCS.ARRIVE.TRANS64.A1T0 RZ, [UR6+0x188], RZ ;  /* 0x000188ffffff99a7 */ /* 0x000fe20008100006 */
[----:B------:R-:W-:-:S06]  /*1f20*/  UISETP.GT.AND UP0, UPT, UR41, UR40, UPT ;  /* 0x000000282900728c */ /* 0x000fcc000bf04270 */
[----:B--2-4-:R1:W2:Y:S03]  /*1f30*/  SYNCS.PHASECHK.TRANS64.TRYWAIT P0, [UR4+0xa0], R0 ;  /* 0x0000a000ff0075a7 */ /* 0x0142a60008001104 */
[----:B------:R-:W-:Y:S05]  /*1f40*/  BRA.U !UP0, `(.L_x_33) ;  /* 0x0000000108c07547 */ /* 0x000fea000b800000 */
[----:B------:R-:W-:Y:S01]  /*1f50*/  UIADD3 UR26, UPT, UPT, UR43, UR13, URZ ;  /* 0x0000000d2b1a7290 */ /* 0x000fe2000fffe0ff */
[----:B------:R-:W-:-:S11]  /*1f60*/  UMOV UR4, UR5 ;  /* 0x0000000500047c82 */ /* 0x000fd60008000000 */
.L_x_39:
[----:B------:R-:W-:Y:S01]  /*1f70*/  ULEA UR17, UR4, UR6, 0x3 ;  /* 0x0000000604117291 */ /* 0x000fe2000f8e18ff */
[----:B--2---:R-:W-:Y:S01]  /*1f80*/  @!P3 MOV R2, 0x2800 ;  /* 0x000028000002b802 */ /* 0x004fe20000000f00 */
[----:B--2-4-:R-:W-:Y:S10]  /*1f90*/  @P0 BRA `(.L_x_34) ;  /* 0x00000000000c0947 */ /* 0x014ff40003800000 */
[----:B------:R-:W-:-:S04]  /*1fa0*/  SHF.L.U32 R3, R12, 0x1f, RZ ;  /* 0x0000001f0c037819 */ /* 0x000fc800000006ff */
[----:B------:R-:W2:Y:S02]  /*1fb0*/  SYNCS.PHASECHK.TRANS64.TRYWAIT P0, [UR17+0xa0], R3 ;  /* 0x0000a003ff0075a7 */ /* 0x000ea40008001111 */
[----:B--2---:R-:W-:Y:S05]  /*1fc0*/  @!P0 BRA `(.L_x_35) ;  /* 0x00000080008c8947 */ /* 0x004fea0003800000 */
.L_x_34:
[----:B------:R2:W-:Y:S01]  /*1fd0*/  @!P3 SYNCS.ARRIVE.TRANS64 RZ, [UR17], R2 ;  /* 0x00000002ffffb9a7 */ /* 0x0005e20008000011 */
[----:B------:R-:W-:-:S04]  /*1fe0*/  ULOP3.LUT UR5, UR25, 0x2, URZ, 0xfc, !UPT ;  /* 0x0000000219057892 */ /* 0x000fc8000f8efcff */
[----:B------:R-:W-:-:S09]  /*1ff0*/  UISETP.NE.AND UP0, UPT, UR5, 0x2, UPT ;  /* 0x000000020500788c */ /* 0x000fd2000bf05270 */
[----:B------:R-:W-:Y:S05]  /*2000*/  BRA.U UP0, `(.L_x_36) ;  /* 0x0000000100047547 */ /* 0x000fea000b800000 */
[----:B------:R-:W-:Y:S05]  /*2010*/  BPT.TRAP 0x1 ;  /* 0x000000040000795c */ /* 0x000fea0000300000 */
.L_x_36:
[----:B------:R-:W-:Y:S04]  /*2020*/  BSSY.RECONVERGENT B0, `(.L_x_37) ;  /* 0x0000003000007945 */ /* 0x000fe80003800200 */
[----:B------:R-:W-:Y:S05]  /*2030*/  @P2 BRA `(.L_x_38) ;  /* 0x0000000000042947 */ /* 0x000fea0003800000 */
[----:B------:R-:W-:Y:S05]  /*2040*/  BPT.TRAP 0x1 ;  /* 0x000000040000795c */ /* 0x000fea0000300000 */
.L_x_38:
[----:B------:R-:W-:Y:S05]  /*2050*/  BSYNC.RECONVERGENT B0 ;  /* 0x0000000000007941 */ /* 0x000fea0003800200 */
.L_x_37:
[----:B------:R-:W-:Y:S02]  /*2060*/  UIADD3 UR5, UPT, UPT, UR4, 0x1, URZ ;  /* 0x0000000104057890 */ /* 0x000fe4000fffe0ff */
[----:B------:R-:W-:Y:S02]  /*2070*/  ULEA UR16, UR4, UR24, 0xb ;  /* 0x0000001804107291 */ /* 0x000fe4000f8e58ff */
[----:B------:R-:W-:Y:S02]  /*2080*/  UISETP.NE.AND UP0, UPT, UR5, 0x14, UPT ;  /* 0x000000140500788c */ /* 0x000fe4000bf05270 */
[----:B------:R-:W-:Y:S02]  /*2090*/  UIADD3 UR22, UP1, UPT, UR28, 0x80, URZ ;  /* 0x000000801c167890 */ /* 0x000fe4000ff3e0ff */
[----:B------:R-:W-:Y:S02]  /*20a0*/  USEL UR8, URZ, 0x1, UP0 ;  /* 0x00000001ff087887 */ /* 0x000fe40008000000 */
[----:B------:R-:W-:-:S02]  /*20b0*/  USEL UR5, UR5, URZ, UP0 ;  /* 0x000000ff05057287 */ /* 0x000fc40008000000 */
[----:B------:R-:W-:Y:S02]  /*20c0*/  UIADD3 UR14, UP0, UPT, UR28, 0x180, URZ ;  /* 0x000001801c0e7890 */ /* 0x000fe4000ff1e0ff */
[----:B------:R-:W-:Y:S01]  /*20d0*/  LOP3.LUT R12, R12, UR8, RZ, 0x3c, !PT ;  /* 0x000000080c0c7c12 */ /* 0x000fe2000f8e3cff */
[----:B------:R-:W-:Y:S02]  /*20e0*/  ULEA UR7, UR5, UR6, 0x3 ;  /* 0x0000000605077291 */ /* 0x000fe4000f8e18ff */
[----:B------:R-:W-:Y:S01]  /*20f0*/  ULEA UR8, UR4, UR6, 0xd ;  /* 0x0000000604087291 */ /* 0x000fe2000f8e68ff */
[----:B-1----:R-:W-:Y:S01]  /*2100*/  SHF.L.U32 R0, R12, 0x1f, RZ ;  /* 0x0000001f0c007819 */ /* 0x002fe200000006ff */
[----:B------:R-:W-:Y:S02]  /*2110*/  USHF.L.U32 UR18, UR13, 0x5, URZ ;  /* 0x000000050d127899 */ /* 0x000fe400080006ff */
[----:B------:R-:W-:Y:S02]  /*2120*/  UIADD3 UR16, UPT, UPT, UR6, 0x6600, UR16 ;  /* 0x0000660006107890 */ /* 0x000fe4000fffe010 */
[----:B------:R-:W-:Y:S01]  /*2130*/  UIADD3.X UR23, UPT, UPT, URZ, UR29, URZ, UP1, !UPT ;  /* 0x0000001dff177290 */ /* 0x000fe20008ffe4ff */
[----:B------:R3:W4:Y:S01]  /*2140*/  SYNCS.PHASECHK.TRANS64.TRYWAIT P0, [UR7+0xa0], R0 ;  /* 0x0000a000ff0075a7 */ /* 0x0007220008001107 */
[----:B------:R-:W-:-:S02]  /*2150*/  UIADD3 UR8, UPT, UPT, UR8, 0x10600, URZ ;  /* 0x0001060008087890 */ /* 0x000fc4000fffe0ff */
[----:B------:R-:W-:Y:S01]  /*2160*/  UIADD3.X UR15, UPT, UPT, URZ, UR29, URZ, UP0, !UPT ;  /* 0x0000001dff0f7290 */ /* 0x000fe200087fe4ff */
[----:B------:R-:W-:Y:S01]  /*2170*/  UMOV UR7, 0x30000 ;  /* 0x0003000000077882 */ /* 0x000fe20000000000 */
[----:B------:R-:W-:Y:S01]  /*2180*/  UMOV UR30, 0x0 ;  /* 0x00000000001e7882 */ /* 0x000fe20000000000 */
[----:B------:R-:W-:Y:S01]  /*2190*/  UMOV UR31, 0x10000000 ;  /* 0x10000000001f7882 */ /* 0x000fe20000000000 */
[----:B------:R-:W-:Y:S01]  /*21a0*/  UMOV UR19, UR35 ;  /* 0x0000002300137c82 */ /* 0x000fe20008000000 */
[----:B------:R-:W-:Y:S01]  /*21b0*/  UMOV UR20, UR36 ;  /* 0x0000002400147c82 */ /* 0x000fe20008000000 */
[----:B------:R-:W-:Y:S01]  /*21c0*/  UMOV UR12, UR36 ;  /* 0x00000024000c7c82 */ /* 0x000fe20008000000 */
[----:B------:R-:W-:Y:S01]  /*21d0*/  UMOV UR9, UR17 ;  /* 0x0000001100097c82 */ /* 0x000fe20008000000 */
[----:B------:R-:W-:Y:S01]  /*21e0*/  UMOV UR10, UR18 ;  /* 0x00000012000a7c82 */ /* 0x000fe20008000000 */
[----:B------:R3:W-:Y:S01]  /*21f0*/  UTMALDG.3D.MULTICAST [UR16], [UR22], UR7, desc[UR30] ;  /* 0x00001e10160073b4 */ /* 0x0007e20008011807 */
[----:B------:R-:W-:Y:S01]  /*2200*/  UIADD3 UR13, UPT, UPT, UR13, 0x1, URZ ;  /* 0x000000010d0d7890 */ /* 0x000fe2000fffe0ff */
[----:B------:R-:W-:-:S03]  /*2210*/  UMOV UR4, UR5 ;  /* 0x0000000500047c82 */ /* 0x000fc60008000000 */
[----:B------:R-:W-:Y:S01]  /*2220*/  UISETP.NE.AND UP0, UPT, UR13, UR26, UPT ;  /* 0x0000001a0d00728c */ /* 0x000fe2000bf05270 */
[----:B------:R3:W-:Y:S08]  /*2230*/  UTMALDG.3D [UR8], [UR14], desc[UR30] ;  /* 0x00001e080e0075b4 */ /* 0x0007f00008011000 */
[----:B---3--:R-:W-:Y:S05]  /*2240*/  BRA.U UP0, `(.L_x_39) ;  /* 0xfffffffd00487547 */ /* 0x008fea000b83ffff */
.L_x_33:
[C---:B------:R-:W-:Y:S01]  /*2250*/  LEA R3, R11.reuse, UR6, 0x3 ;  /* 0x000000060b037c11 */ /* 0x040fe2000f8e18ff */
[----:B------:R-:W-:Y:S01]  /*2260*/  NOP ;  /* 0x0000000000007918 */ /* 0x000fe20000000000 */
[----:B-1----:R-:W-:Y:S02]  /*2270*/  SHF.L.U32 R0, R10, 0x1f, RZ ;  /* 0x0000001f0a007819 */ /* 0x002fe400000006ff */
[----:B------:R-:W-:Y:S02]  /*2280*/  LEA R4, R11, UR6, 0x4 ;  /* 0x000000060b047c11 */ /* 0x000fe4000f8e20ff */
[----:B--2-4-:R-:W1:Y:S02]  /*2290*/  SYNCS.PHASECHK.TRANS64.TRYWAIT P0, [R3+URZ+0x190], R0 ;  /* 0x00019000030075a7 */ /* 0x014e6400080011ff */
[----:B-1----:R-:W-:Y:S05]  /*22a0*/  @!P0 BRA `(.L_x_40) ;  /* 0x0000007c00ec8947 */ /* 0x002fea0003800000 */
.L_x_152:
[----:B------:R-:W2:Y:S01]  /*22b0*/  LDS.128 R4, [R4+0x220] ;  /* 0x0002200004047984 */ /* 0x000ea20000000c00 */
[----:B------:R-:W-:Y:S01]  /*22c0*/  UISETP.GE.AND UP0, UPT, UR42, 0x1, UPT ;  /* 0x000000012a00788c */ /* 0x000fe2000bf06270 */
[----:B------:R-:W-:Y:S01]  /*22d0*/  @!PT LDS RZ, [RZ] ;  /* 0x00000000fffff984 */ /* 0x000fe20000000800 */
[----:B------:R-:W-:Y:S01]  /*22e0*/  @!PT LDS RZ, [RZ] ;  /* 0x00000000fffff984 */ /* 0x000fe20000000800 */
[----:B------:R-:W-:Y:S01]  /*22f0*/  @!PT LDS RZ, [RZ] ;  /* 0x00000000fffff984 */ /* 0x000fe20000000800 */
[----:B------:R-:W-:Y:S01]  /*2300*/  @!PT LDS RZ, [RZ] ;  /* 0x00000000fffff984 */ /* 0x000fe20000000800 */
[----:B------:R3:W-:Y:S06]  /*2310*/  MEMBAR.ALL.CTA ;  /* 0x0000000000007992 */ /* 0x0007ec0000008000 */
[----:B---3--:R-:W3:Y:S01]  /*2320*/  FENCE.VIEW.ASYNC.S ;  /* 0x00000000000073c6 */ /* 0x008ee20000000000 */
[----:B--2---:R-:W-:-:S13]  /*2330*/  LOP3.LUT P0, RZ, R6, 0x1, RZ, 0xc0, !PT ;  /* 0x0000000106ff7812 */ /* 0x004fda000780c0ff */
[----:B---3--:R-:W-:Y:S01]  /*2340*/  VOTEU.ANY UP1, P0 ;  /* 0x0000000000ff7886 */ /* 0x008fe20000020100 */
[----:B------:R-:W-:-:S13]  /*2350*/  PLOP3.LUT P0, PT, PT, PT, UP1, 0x80, 0x8 ;  /* 0x000000000008781c */ /* 0x000fda0003f0f018 */
[----:B-1----:R-:W-:Y:S02]  /*2360*/  @P0 LOP3.LUT R0, R5, 0xffff, RZ, 0xc0, !PT ;  /* 0x0000ffff05000812 */ /* 0x002fe400078ec0ff */
[----:B------:R-:W-:Y:S02]  /*2370*/  @P0 MOV R2, R4 ;  /* 0x0000000400020202 */ /* 0x000fe40000000f00 */
[----:B------:R-:W-:Y:S01]  /*2380*/  @P0 R2UR UR7, R0 ;  /* 0x00000000000702ca */ /* 0x000fe200000e0000 */
[----:B------:R-:W-:Y:S01]  /*2390*/  VIADD R0, R3, 0x1a0 ;  /* 0x000001a003007836 */ /* 0x000fe20000000000 */
[----:B------:R-:W-:Y:S02]  /*23a0*/  @P0 SHF.R.U32.HI R4, RZ, 0x10, R5 ;  /* 0x00000010ff040819 */ /* 0x000fe40000011605 */
[----:B------:R-:W-:Y:S02]  /*23b0*/  @P0 R2UR UR8, R2 ;  /* 0x00000000020802ca */ /* 0x000fe400000e0000 */
[----:B------:R-:W-:-:S02]  /*23c0*/  PRMT R0, RZ, 0x654, R0 ;  /* 0x00000654ff007816 */ /* 0x000fc40000000000 */
[----:B------:R-:W-:Y:S02]  /*23d0*/  @P0 R2UR UR4, R4 ;  /* 0x00000000040402ca */ /* 0x000fe400000e0000 */
[----:B------:R1:W-:Y:S03]  /*23e0*/  SYNCS.ARRIVE.TRANS64.RED.A1T0 RZ, [R0+URZ], RZ ;  /* 0x000000ff00ff79a7 */ /* 0x0003e600081004ff */
[----:B------:R-:W-:-:S04]  /*23f0*/  @UP1 UMOV UR27, UR7 ;  /* 0x00000007001b1c82 */ /* 0x000fc80008000000 */
[----:B------:R-:W-:-:S04]  /*2400*/  @UP1 UMOV UR37, UR8 ;  /* 0x0000000800251c82 */ /* 0x000fc80008000000 */
[----:B------:R-:W-:Y:S01]  /*2410*/  @UP1 UMOV UR36, UR4 ;  /* 0x0000000400241c82 */ /* 0x000fe20008000000 */
[----:B------:R-:W-:Y:S05]  /*2420*/  BRA.U !UP0, `(.L_x_41) ;  /* 0x0000000108d47547 */ /* 0x000fea000b800000 */
[----:B------:R-:W2:Y:S01]  /*2430*/  LDCU.128 UR12, c[0x0][0xb10] ;  /* 0x00016200ff0c77ac */ /* 0x000ea20008000c00 */
[----:B------:R-:W3:Y:S01]  /*2440*/  LDCU UR26, c[0x0][0xb20] ;  /* 0x00016400ff1a77ac */ /* 0x000ee20008000800 */
[----:B------:R-:W4:Y:S01]  /*2450*/  LDCU UR20, c[0x0][0xb0c] ;  /* 0x00016180ff1477ac */ /* 0x000f220008000800 */
[----:B------:R-:W1:Y:S01]  /*2460*/  LDCU.64 UR10, c[0x0][0xb28] ;  /* 0x00016500ff0a77ac */ /* 0x000e620008000a00 */
[----:B------:R-:W-:Y:S02]  /*2470*/  UISETP.NE.AND UP3, UPT, UR42, 0x1, UPT ;  /* 0x000000012a00788c */ /* 0x000fe4000bf65270 */
[----:B--2---:R-:W-:Y:S02]  /*2480*/  UIMAD.WIDE.U32 UR16, UR38, UR15, URZ ;  /* 0x0000000f261072a5 */ /* 0x004fe4000f8e00ff */
[----:B------:R-:W-:Y:S02]  /*2490*/  UIMAD.WIDE.U32 UR8, UR39, UR12, URZ ;  /* 0x0000000c270872a5 */ /* 0x000fe4000f8e00ff */
[----:B------:R-:W-:-:S02]  /*24a0*/  UISETP.NE.AND UP0, UPT, UR14, 0x1, UPT ;  /* 0x000000010e00788c */ /* 0x000fc4000bf05270 */
[----:B------:R-:W-:Y:S01]  /*24b0*/  UIMAD.WIDE.U32 UR22, UR27, UR15, URZ ;  /* 0x0000000f1b1672a5 */ /* 0x000fe2000f8e00ff */
[----:B------:R-:W-:Y:S02]  /*24c0*/  UMOV UR16, UR17 ;  /* 0x0000001100107c82 */ /* 0x000fe40008000000 */
[----:B------:R-:W-:Y:S01]  /*24d0*/  UMOV UR8, UR9 ;  /* 0x0000000900087c82 */ /* 0x000fe20008000000 */
[----:B---3--:R-:W-:Y:S02]  /*24e0*/  USHF.R.U32.HI UR16, URZ, UR26, UR16 ;  /* 0x0000001aff107299 */ /* 0x008fe40008011610 */
[----:B----4-:R-:W-:Y:S02]  /*24f0*/  UISETP.NE.AND UP2, UPT, UR20, 0x1, UPT ;  /* 0x000000011400788c */ /* 0x010fe4000bf45270 */
[----:B------:R-:W-:Y:S02]  /*2500*/  USHF.R.U32.HI UR8, URZ, UR13, UR8 ;  /* 0x0000000dff087299 */ /* 0x000fe40008011608 */
[----:B------:R-:W-:-:S02]  /*2510*/  USEL UR7, UR38, UR16, !UP0 ;  /* 0x0000001026077287 */ /* 0x000fc4000c000000 */
[----:B------:R-:W-:Y:S02]  /*2520*/  USEL UR8, UR39, UR8, !UP2 ;  /* 0x0000000827087287 */ /* 0x000fe4000d000000 */
[----:B-1----:R-:W-:Y:S01]  /*2530*/  UIMAD.WIDE.U32 UR16, UR7, UR10, URZ ;  /* 0x0000000a071072a5 */ /* 0x002fe2000f8e00ff */
[----:B------:R-:W-:Y:S01]  /*2540*/  UMOV UR4, UR23 ;  /* 0x0000001700047c82 */ /* 0x000fe20008000000 */
[----:B------:R-:W-:Y:S02]  /*2550*/  UIMAD.WIDE.U32 UR18, UR37, UR12, URZ ;  /* 0x0000000c251272a5 */ /* 0x000fe4000f8e00ff */
[----:B------:R-:W-:-:S03]  /*2560*/  UIMAD.WIDE.U32 UR22, UR8, UR10, URZ ;  /* 0x0000000a081672a5 */ /* 0x000fc6000f8e00ff */
[----:B------:R-:W-:Y:S01]  /*2570*/  UMOV UR16, UR17 ;  /* 0x0000001100107c82 */ /* 0x000fe20008000000 */
[----:B------:R-:W-:Y:S02]  /*2580*/  USHF.R.U32.HI UR4, URZ, UR26, UR4 ;  /* 0x0000001aff047299 */ /* 0x000fe40008011604 */
[----:B------:R-:W-:Y:S01]  /*2590*/  @UP3 USHF.R.U32.HI UR7, URZ, UR11, UR16 ;  /* 0x0000000bff073299 */ /* 0x000fe20008011610 */
[----:B------:R-:W-:Y:S01]  /*25a0*/  UMOV UR18, UR19 ;  /* 0x0000001300127c82 */ /* 0x000fe20008000000 */
[----:B------:R-:W-:Y:S01]  /*25b0*/  UMOV UR22, UR23 ;  /* 0x0000001700167c82 */ /* 0x000fe20008000000 */
[----:B------:R-:W-:Y:S02]  /*25c0*/  USHF.R.U32.HI UR13, URZ, UR13, UR18 ;  /* 0x0000000dff0d7299 */ /* 0x000fe40008011612 */
[----:B------:R-:W-:Y:S02]  /*25d0*/  USEL UR4, UR27, UR4, !UP0 ;  /* 0x000000041b047287 */ /* 0x000fe4000c000000 */
[----:B------:R-:W-:-:S02]  /*25e0*/  @UP3 USHF.R.U32.HI UR8, URZ, UR11, UR22 ;  /* 0x0000000bff083299 */ /* 0x000fc40008011616 */
[----:B------:R-:W-:Y:S02]  /*25f0*/  UIMAD UR9, UR42, UR7, URZ ;  /* 0x000000072a0972a4 */ /* 0x000fe4000f8e02ff */
[----:B------:R-:W-:Y:S02]  /*2600*/  USEL UR7, UR37, UR13, !UP2 ;  /* 0x0000000d25077287 */ /* 0x000fe4000d000000 */
[----:B------:R-:W-:Y:S02]  /*2610*/  UIMAD UR12, UR42, UR8, URZ ;  /* 0x000000082a0c72a4 */ /* 0x000fe4000f8e02ff */
[----:B------:R-:W-:Y:S02]  /*2620*/  UISETP.GE.AND UP0, UPT, UR4, UR9, UPT ;  /* 0x000000090400728c */ /* 0x000fe4000bf06270 */
[----:B------:R-:W-:Y:S02]  /*2630*/  UIMAD.WIDE.U32 UR16, UR4, UR10, URZ ;  /* 0x0000000a041072a5 */ /* 0x000fe4000f8e00ff */
[----:B------:R-:W-:-:S02]  /*2640*/  UISETP.GE.OR UP0, UPT, UR7, UR12, UP0 ;  /* 0x0000000c0700728c */ /* 0x000fc40008706670 */
        /* <DEDUP_REMOVED lines=19> */
.L_x_41:
[----:B------:R-:W2:Y:S02]  /*2780*/  LDCU UR4, c[0x0][0xb30] ;  /* 0x00016600ff0477ac */ /* 0x000ea40008000800 */
[----:B--2---:R-:W-:-:S09]  /*2790*/  UISETP.NE.AND UP0, UPT, UR4, 0x1, UPT ;  /* 0x000000010400788c */ /* 0x004fd2000bf05270 */
[----:B------:R-:W-:Y:S05]  /*27a0*/  BRA.U UP0, `(.L_x_42) ;  /* 0x0000000100447547 */ /* 0x000fea000b800000 */
[----:B------:R-:W2:Y:S01]  /*27b0*/  LDCU.128 UR12, c[0x0][0xb10] ;  /* 0x00016200ff0c77ac */ /* 0x000ea20008000c00 */
[----:B------:R-:W3:Y:S01]  /*27c0*/  LDCU UR16, c[0x0][0xb0c] ;  /* 0x00016180ff1077ac */ /* 0x000ee20008000800 */
[----:B------:R-:W4:Y:S01]  /*27d0*/  LDCU UR17, c[0x0][0xb20] ;  /* 0x00016400ff1177ac */ /* 0x000f220008000800 */
[----:B--2---:R-:W-:Y:S02]  /*27e0*/  UIMAD.WIDE.U32 UR10, UR37, UR12, URZ ;  /* 0x0000000c250a72a5 */ /* 0x004fe4000f8e00ff */
[----:B------:R-:W-:Y:S02]  /*27f0*/  UIMAD.WIDE.U32 UR8, UR27, UR15, URZ ;  /* 0x0000000f1b0872a5 */ /* 0x000fe4000f8e00ff */
[----:B---3--:R-:W-:Y:S02]  /*2800*/  UISETP.NE.AND UP2, UPT, UR16, 0x1, UPT ;  /* 0x000000011000788c */ /* 0x008fe4000bf45270 */
[----:B------:R-:W-:Y:S01]  /*2810*/  UISETP.NE.AND UP0, UPT, UR14, 0x1, UPT ;  /* 0x000000010e00788c */ /* 0x000fe2000bf05270 */
[----:B------:R-:W-:-:S02]  /*2820*/  UMOV UR7, UR11 ;  /* 0x0000000b00077c82 */ /* 0x000fc40008000000 */
[----:B------:R-:W-:Y:S01]  /*2830*/  UMOV UR4, UR9 ;  /* 0x0000000900047c82 */ /* 0x000fe20008000000 */
[----:B------:R-:W-:Y:S02]  /*2840*/  USHF.R.U32.HI UR7, URZ, UR13, UR7 ;  /* 0x0000000dff077299 */ /* 0x000fe40008011607 */
[----:B----4-:R-:W-:Y:S02]  /*2850*/  USHF.R.U32.HI UR4, URZ, UR17, UR4 ;  /* 0x00000011ff047299 */ /* 0x010fe40008011604 */
[----:B------:R-:W-:Y:S02]  /*2860*/  USEL UR7, UR37, UR7, !UP2 ;  /* 0x0000000725077287 */ /* 0x000fe4000d000000 */
[----:B------:R-:W-:-:S04]  /*2870*/  USEL UR4, UR27, UR4, !UP0 ;  /* 0x000000041b047287 */ /* 0x000fc8000c000000 */
[----:B------:R-:W-:Y:S02]  /*2880*/  UIADD3 UR8, UPT, UPT, UR7, -UR4, URZ ;  /* 0x8000000407087290 */ /* 0x000fe4000fffe0ff */
[----:B------:R-:W-:Y:S02]  /*2890*/  UIADD3 UR4, UPT, UPT, -UR7, UR4, URZ ;  /* 0x0000000407047290 */ /* 0x000fe4000fffe1ff */
[----:B------:R-:W-:Y:S02]  /*28a0*/  UIMAD UR27, UR8, UR14, UR27 ;  /* 0x0000000e081b72a4 */ /* 0x000fe4000f8e021b */
[----:B------:R-:W-:-:S12]  /*28b0*/  UIMAD UR37, UR4, UR16, UR37 ;  /* 0x00000010042572a4 */ /* 0x000fd8000f8e0225 */
.L_x_42:
[----:B------:R-:W-:Y:S01]  /*28c0*/  VIADD R11, R11, 0x1 ;  /* 0x000000010b0b7836 */ /* 0x000fe20000000000 */
[----:B------:R-:W-:Y:S02]  /*28d0*/  R2UR UR7, R77 ;  /* 0x000000004d0772ca */ /* 0x000fe400000e0000 */
[----:B------:R-:W-:Y:S02]  /*28e0*/  R2UR UR4, R76 ;  /* 0x000000004c0472ca */ /* 0x000fe400000e0000 */
[C---:B------:R-:W-:Y:S02]  /*28f0*/  ISETP.NE.AND P0, PT, R11.reuse, 0x2, PT ;  /* 0x000000020b00780c */ /* 0x040fe40003f05270 */
[----:B------:R-:W-:Y:S02]  /*2900*/  PLOP3.LUT P1, PT, PT, PT, PT, 0x80, 0x8 ;  /* 0x000000000008781c */ /* 0x000fe40003f2f070 */
[----:B-1----:R-:W-:Y:S02]  /*2910*/  SEL R0, RZ, 0x1, P0 ;  /* 0x00000001ff007807 */ /* 0x002fe40000000000 */
[----:B------:R-:W-:-:S02]  /*2920*/  SEL R11, R11, RZ, P0 ;  /* 0x000000ff0b0b7207 */ /* 0x000fc40000000000 */
[----:B------:R-:W-:Y:S01]  /*2930*/  LOP3.LUT R10, R10, R0, RZ, 0x3c, !PT ;  /* 0x000000000a0a7212 */ /* 0x000fe200078e3cff */
[----:B------:R-:W-:Y:S02]  /*2940*/  UIADD3 UR16, UPT, UPT, UR37, UR7, URZ ;  /* 0x0000000725107290 */ /* 0x000fe4000fffe0ff */
[----:B------:R-:W-:Y:S01]  /*2950*/  UIADD3 UR20, UPT, UPT, UR27, UR4, URZ ;  /* 0x000000041b147290 */ /* 0x000fe2000fffe0ff */
[----:B------:R-:W-:Y:S11]  /*2960*/  BRA.U UP1, `(.L_x_43) ;  /* 0xfffffff1013c7547 */ /* 0x000ff6000b83ffff */
[----:B------:R-:W-:Y:S01]  /*2970*/  UIADD3 UR7, UPT, UPT, UR6, 0xa0, URZ ;  /* 0x000000a006077890 */ /* 0x000fe2000fffe0ff */
[----:B------:R-:W-:-:S03]  /*2980*/  SHF.L.U32 R2, R12, 0x1f, RZ ;  /* 0x0000001f0c027819 */ /* 0x000fc600000006ff */
[----:B------:R-:W-:-:S09]  /*2990*/  ULEA UR4, UR5, UR7, 0x3 ;  /* 0x0000000705047291 */ /* 0x000fd2000f8e18ff */
[----:B------:R-:W1:Y:S02]  /*29a0*/  SYNCS.PHASECHK.TRANS64.TRYWAIT P0, [UR4], R2 ;  /* 0x00000002ff0075a7 */ /* 0x000e640008001104 */
[----:B-1----:R-:W-:Y:S05]  /*29b0*/  @!P0 BRA `(.L_x_44) ;  /* 0x00000078003c8947 */ /* 0x002fea0003800000 */
.L_x_154:
[----:B------:R-:W-:-:S04]  /*29c0*/  UIADD3 UR4, UPT, UPT, UR5, 0x1, URZ ;  /* 0x0000000105047890 */ /* 0x000fc8000fffe0ff */
[----:B------:R-:W-:-:S04]  /*29d0*/  UISETP.NE.AND UP0, UPT, UR4, 0x14, UPT ;  /* 0x000000140400788c */ /* 0x000fc8000bf05270 */
[----:B------:R-:W-:Y:S02]  /*29e0*/  USEL UR6, URZ, 0x1, UP0 ;  /* 0x00000001ff067887 */ /* 0x000fe40008000000 */
[----:B------:R-:W-:-:S04]  /*29f0*/  USEL UR4, UR4, URZ, UP0 ;  /* 0x000000ff04047287 */ /* 0x000fc80008000000 */
[----:B------:R-:W-:Y:S01]  /*2a00*/  ULEA UR5, UR4, UR7, 0x3 ;  /* 0x0000000704057291 */ /* 0x000fe2000f8e18ff */
[----:B-1----:R-:W-:-:S04]  /*2a10*/  LOP3.LUT R2, R12, UR6, RZ, 0x3c, !PT ;  /* 0x000000060c027c12 */ /* 0x002fc8000f8e3cff */
[----:B------:R-:W-:-:S04]  /*2a20*/  SHF.L.U32 R3, R2, 0x1f, RZ ;  /* 0x0000001f02037819 */ /* 0x000fc800000006ff */
[----:B------:R-:W1:Y:S02]  /*2a30*/  SYNCS.PHASECHK.TRANS64.TRYWAIT P0, [UR5], R3 ;  /* 0x00000003ff0075a7 */ /* 0x000e640008001105 */
[----:B-1----:R-:W-:Y:S05]  /*2a40*/  @!P0 BRA `(.L_x_45) ;  /* 0x0000007800308947 */ /* 0x002fea0003800000 */
.L_x_156:
[----:B------:R-:W-:-:S04]  /*2a50*/  UIADD3 UR4, UPT, UPT, UR4, 0x1, URZ ;  /* 0x0000000104047890 */ /* 0x000fc8000fffe0ff */
[----:B------:R-:W-:-:S04]  /*2a60*/  UISETP.NE.AND UP0, UPT, UR4, 0x14, UPT ;  /* 0x000000140400788c */ /* 0x000fc8000bf05270 */
[----:B------:R-:W-:Y:S02]  /*2a70*/  USEL UR6, URZ, 0x1, UP0 ;  /* 0x00000001ff067887 */ /* 0x000fe40008000000 */
[----:B------:R-:W-:-:S04]  /*2a80*/  USEL UR4, UR4, URZ, UP0 ;  /* 0x000000ff04047287 */ /* 0x000fc80008000000 */
[----:B------:R-:W-:Y:S01]  /*2a90*/  ULEA UR5, UR4, UR7, 0x3 ;  /* 0x0000000704057291 */ /* 0x000fe2000f8e18ff */
[----:B------:R-:W-:-:S04]  /*2aa0*/  LOP3.LUT R2, R2, UR6, RZ, 0x3c, !PT ;  /* 0x0000000602027c12 */ /* 0x000fc8000f8e3cff */
[----:B-1----:R-:W-:-:S04]  /*2ab0*/  SHF.L.U32 R3, R2, 0x1f, RZ ;  /* 0x0000001f02037819 */ /* 0x002fc800000006ff */
[----:B------:R-:W1:Y:S02]  /*2ac0*/  SYNCS.PHASECHK.TRANS64.TRYWAIT P0, [UR5], R3 ;  /* 0x00000003ff0075a7 */ /* 0x000e640008001105 */
[----:B-1----:R-:W-:Y:S05]  /*2ad0*/  @!P0 BRA `(.L_x_46) ;  /* 0x0000007800248947 */ /* 0x002fea0003800000 */
.L_x_158:
        /* <DEDUP_REMOVED lines=9> */
.L_x_160:
        /* <DEDUP_REMOVED lines=9> */
.L_x_162:
        /* <DEDUP_REMOVED lines=9> */
.L_x_164:
        /* <DEDUP_REMOVED lines=9> */
.L_x_166:
        /* <DEDUP_REMOVED lines=9> */
.L_x_168:
        /* <DEDUP_REMOVED lines=9> */
.L_x_170:
        /* <DEDUP_REMOVED lines=9> */
.L_x_172:
        /* <DEDUP_REMOVED lines=9> */
.L_x_174:
        /* <DEDUP_REMOVED lines=9> */
.L_x_176:
        /* <DEDUP_REMOVED lines=9> */
.L_x_178:
        /* <DEDUP_REMOVED lines=9> */
.L_x_180:
        /* <DEDUP_REMOVED lines=9> */
.L_x_182:
        /* <DEDUP_REMOVED lines=9> */
.L_x_184:
        /* <DEDUP_REMOVED lines=9> */
.L_x_186:
        /* <DEDUP_REMOVED lines=9> */
.L_x_188:
        /* <DEDUP_REMOVED lines=9> */
.L_x_190:
[----:B------:R-:W-:-:S04]  /*33e0*/  UIADD3 UR4, UPT, UPT, UR4, 0x1, URZ ;  /* 0x0000000104047890 */ /* 0x000fc8000fffe0ff */
[----:B------:R-:W-:-:S04]  /*33f0*/  UISETP.NE.AND UP0, UPT, UR4, 0x14, UPT ;  /* 0x000000140400788c */ /* 0x000fc8000bf05270 */
[----:B------:R-:W-:Y:S02]  /*3400*/  USEL UR5, URZ, 0x1, UP0 ;  /* 0x00000001ff057887 */ /* 0x000fe40008000000 */
[----:B------:R-:W-:-:S04]  /*3410*/  USEL UR4, UR4, URZ, UP0 ;  /* 0x000000ff04047287 */ /* 0x000fc80008000000 */
[----:B------:R-:W-:Y:S01]  /*3420*/  ULEA UR4, UR4, UR7, 0x3 ;  /* 0x0000000704047291 */ /* 0x000fe2000f8e18ff */
[----:B------:R-:W-:-:S04]  /*3430*/  LOP3.LUT R2, R2, UR5, RZ, 0x3c, !PT ;  /* 0x0000000502027c12 */ /* 0x000fc8000f8e3cff */
[----:B------:R-:W-:Y:S01]  /*3440*/  SHF.L.U32 R2, R2, 0x1f, RZ ;  /* 0x0000001f02027819 */ /* 0x000fe200000006ff */
[----:B-1----:R-:W-:-:S07]  /*3450*/  IMAD.U32 R0, RZ, RZ, UR4 ;  /* 0x00000004ff007e24 */ /* 0x002fce000f8e00ff */
.L_x_63:
[----:B-1----:R1:W2:Y:S02]  /*3460*/  SYNCS.PHASECHK.TRANS64.TRYWAIT P0, [R0+URZ], R2 ;  /* 0x00000002000075a7 */ /* 0x0022a400080011ff */
[----:B--2---:R-:W-:Y:S05]  /*3470*/  @!P0 NANOSLEEP.SYNCS 0x989680 ;  /* 0x009896800000895d */ /* 0x004fea0003900000 */
[----:B------:R-:W2:Y:S02]  /*3480*/  @!P0 SYNCS.PHASECHK.TRANS64 P0, [R0+URZ], R2 ;  /* 0x00000002000085a7 */ /* 0x000ea400080010ff */
[----:B--2---:R-:W-:Y:S05]  /*3490*/  @P0 EXIT ;  /* 0x000000000000094d */ /* 0x004fea0003800000 */
[----:B------:R-:W-:Y:S05]  /*34a0*/  BRA `(.L_x_63) ;  /* 0xfffffffc00ec7947 */ /* 0x000fea000383ffff */
.L_x_23:
[----:B------:R-:W-:-:S04]  /*34b0*/  UISETP.NE.AND UP0, UPT, UR45, URZ, UPT ;  /* 0x000000ff2d00728c */ /* 0x000fc8000bf05270 */
[----:B------:R-:W-:-:S09]  /*34c0*/  UISETP.NE.OR UP0, UPT, UR17, 0x1, UP0 ;  /* 0x000000011100788c */ /* 0x000fd20008705670 */
[----:B------:R-:W-:Y:S05]  /*34d0*/  BRA.U UP0, `(.L_x_64) ;  /* 0x0000000500487547 */ /* 0x000fea000b800000 */
[----:B------:R-:W-:Y:S01]  /*34e0*/  ISETP.GE.U32.AND P2, PT, R0, 0x2, PT ;  /* 0x000000020000780c */ /* 0x000fe20003f46070 */
[----:B------:R-:W-:Y:S01]  /*34f0*/  IMAD.MOV.U32 R12, RZ, RZ, 0x1 ;  /* 0x00000001ff0c7424 */ /* 0x000fe200078e00ff */
[----:B------:R-:W-:Y:S02]  /*3500*/  CS2R R10, SRZ ;  /* 0x00000000000a7805 */ /* 0x000fe4000001ff00 */
[----:B------:R-:W-:Y:S01]  /*3510*/  CS2R R8, SRZ ;  /* 0x0000000000087805 */ /* 0x000fe2000001ff00 */
[----:B------:R-:W-:Y:S01]  /*3520*/  UMOV UR6, 0x400 ;  /* 0x0000040000067882 */ /* 0x000fe20000000000 */
[----:B------:R-:W-:Y:S01]  /*3530*/  UMOV UR5, URZ ;  /* 0x000000ff00057c82 */ /* 0x000fe20008000000 */
[----:B------:R-:W-:-:S12]  /*3540*/  ULEA UR6, UR45, UR6, 0x18 ;  /* 0x000000062d067291 */ /* 0x000fd8000f8ec0ff */
.L_x_68:
[----:B------:R-:W-:Y:S02]  /*3550*/  LEA R2, R8, UR6, 0x3 ;  /* 0x0000000608027c11 */ /* 0x000fe4000f8e18ff */
[----:B------:R-:W-:-:S03]  /*3560*/  SHF.L.U32 R4, R9, 0x1f, RZ ;  /* 0x0000001f09047819 */ /* 0x000fc600000006ff */
[----:B------:R-:W-:Y:S01]  /*3570*/  VIADD R5, R2, 0x200 ;  /* 0x0000020002057836 */ /* 0x000fe20000000000 */
[----:B------:R-:W1:Y:S02]  /*3580*/  SYNCS.PHASECHK.TRANS64.TRYWAIT P0, [R2+URZ+0x1f0], R4 ;  /* 0x0001f004020075a7 */ /* 0x000e6400080011ff */
[----:B-1----:R-:W-:Y:S05]  /*3590*/  @!P0 BRA `(.L_x_65) ;  /* 0x00000074000c8947 */ /* 0x002fea0003800000 */
.L_x_191:
[----:B------:R-:W-:Y:S01]  /*35a0*/  ULEA UR4, UR5, UR6, 0x3 ;  /* 0x0000000605047291 */ /* 0x000fe2000f8e18ff */
[----:B-1----:R-:W-:Y:S01]  /*35b0*/  PRMT R2, RZ, 0x654, R5 ;  /* 0x00000654ff027816 */ /* 0x002fe20000000005 */
[----:B------:R-:W-:Y:S01]  /*35c0*/  @!P2 IMAD.MOV.U32 R4, RZ, RZ, 0x10 ;  /* 0x00000010ff04a424 */ /* 0x000fe200078e00ff */
[----:B------:R-:W-:Y:S01]  /*35d0*/  SHF.L.U32 R5, R12, 0x1f, RZ ;  /* 0x0000001f0c057819 */ /* 0x000fe200000006ff */
[----:B------:R-:W-:Y:S01]  /*35e0*/  UIADD3 UR7, UPT, UPT, UR4, 0x190, URZ ;  /* 0x0000019004077890 */ /* 0x000fe2000fffe0ff */
[----:B------:R1:W-:Y:S05]  /*35f0*/  SYNCS.ARRIVE.TRANS64.RED.A1T0 RZ, [R2+URZ], RZ ;  /* 0x000000ff02ff79a7 */ /* 0x0003ea00081004ff */
[----:B------:R-:W-:Y:S01]  /*3600*/  IMAD.U32 R6, RZ, RZ, UR7 ;  /* 0x00000007ff067e24 */ /* 0x000fe2000f8e00ff */
[----:B------:R-:W2:Y:S04]  /*3610*/  SYNCS.PHASECHK.TRANS64.TRYWAIT P0, [UR4+0x1a0], R5 ;  /* 0x0001a005ff0075a7 */ /* 0x000ea80008001104 */
[----:B------:R-:W-:Y:S01]  /*3620*/  PRMT R6, R0, 0x654, R6 ;  /* 0x0000065400067816 */ /* 0x000fe20000000006 */
[----:B-12---:R-:W-:Y:S06]  /*3630*/  @!P0 BRA `(.L_x_66) ;  /* 0x0000007000f88947 */ /* 0x006fec0003800000 */
.L_x_193:
[----:B------:R-:W-:Y:S01]  /*3640*/  ULEA UR8, UR5, UR6, 0x4 ;  /* 0x0000000605087291 */ /* 0x000fe2000f8e20ff */
[----:B------:R-:W-:Y:S01]  /*3650*/  SEL R3, R6, R3, !P2 ;  /* 0x0000000306037207 */ /* 0x000fe20005000000 */
[----:B------:R-:W-:Y:S01]  /*3660*/  UIADD3 UR9, UPT, UPT, UR4, 0x190, URZ ;  /* 0x0000019004097890 */ /* 0x000fe2000fffe0ff */
[----:B-1----:R-:W-:Y:S01]  /*3670*/  LEA R2, R11, UR6, 0x3 ;  /* 0x000000060b027c11 */ /* 0x002fe2000f8e18ff */
[----:B------:R-:W-:Y:S01]  /*3680*/  UIADD3 UR8, UPT, UPT, UR8, 0x220, URZ ;  /* 0x0000022008087890 */ /* 0x000fe2000fffe0ff */
[----:B------:R1:W-:Y:S01]  /*3690*/  @!P2 SYNCS.ARRIVE.TRANS64.RED RZ, [R3+URZ], R4 ;  /* 0x0000000403ffa9a7 */ /* 0x0003e200080004ff */
[----:B------:R-:W-:Y:S01]  /*36a0*/  UIADD3 UR4, UPT, UPT, UR5, 0x1, URZ ;  /* 0x0000000105047890 */ /* 0x000fe2000fffe0ff */
[----:B------:R-:W-:-:S03]  /*36b0*/  VIADD R8, R8, 0x1 ;  /* 0x0000000108087836 */ /* 0x000fc60000000000 */
[----:B------:R-:W-:Y:S02]  /*36c0*/  UISETP.NE.AND UP0, UPT, UR4, 0x2, UPT ;  /* 0x000000020400788c */ /* 0x000fe4000bf05270 */
[----:B------:R-:W-:Y:S01]  /*36d0*/  ISETP.NE.AND P0, PT, R8, 0x2, PT ;  /* 0x000000020800780c */ /* 0x000fe20003f05270 */
[----:B------:R-:W-:Y:S06]  /*36e0*/  UGETNEXTWORKID.BROADCAST [UR8], [UR9] ;  /* 0x00000000080073ca */ /* 0x000fec0008000100 */
[----:B------:R-:W-:Y:S02]  /*36f0*/  USEL UR7, URZ, 0x1, UP0 ;  /* 0x00000001ff077887 */ /* 0x000fe40008000000 */
[----:B------:R-:W-:-:S04]  /*3700*/  USEL UR5, UR4, URZ, UP0 ;  /* 0x000000ff04057287 */ /* 0x000fc80008000000 */
[----:B------:R-:W-:Y:S02]  /*3710*/  LOP3.LUT R12, R12, UR7, RZ, 0x3c, !PT ;  /* 0x000000070c0c7c12 */ /* 0x000fe4000f8e3cff */
[----:B-1----:R-:W-:-:S04]  /*3720*/  SHF.L.U32 R4, R10, 0x1f, RZ ;  /* 0x0000001f0a047819 */ /* 0x002fc800000006ff */
[----:B------:R-:W1:Y:S02]  /*3730*/  SYNCS.PHASECHK.TRANS64.TRYWAIT P1, [R2+URZ+0x190], R4 ;  /* 0x00019004020075a7 */ /* 0x000e6400080211ff */
[----:B-1----:R-:W-:Y:S05]  /*3740*/  @!P1 BRA `(.L_x_67) ;  /* 0x0000007000cc9947 */ /* 0x002fea0003800000 */
.L_x_194:
[C---:B-1----:R-:W-:Y:S01]  /*3750*/  LEA R4, R11.reuse, UR6, 0x4 ;  /* 0x000000060b047c11 */ /* 0x042fe2000f8e20ff */
[----:B------:R-:W-:Y:S01]  /*3760*/  VIADD R2, R2, 0x1a0 ;  /* 0x000001a002027836 */ /* 0x000fe20000000000 */
[----:B------:R-:W-:Y:S01]  /*3770*/  SEL R8, R8, RZ, P0 ;  /* 0x000000ff08087207 */ /* 0x000fe20000000000 */
[----:B------:R-:W-:-:S03]  /*3780*/  VIADD R11, R11, 0x1 ;  /* 0x000000010b0b7836 */ /* 0x000fc60000000000 */
[----:B------:R-:W1:Y:S01]  /*3790*/  LDS.128 R4, [R4+0x220] ;  /* 0x0002200004047984 */ /* 0x000e620000000c00 */
[----:B------:R-:W-:Y:S02]  /*37a0*/  PRMT R2, RZ, 0x654, R2 ;  /* 0x00000654ff027816 */ /* 0x000fe40000000002 */
[C---:B------:R-:W-:Y:S01]  /*37b0*/  ISETP.NE.AND P1, PT, R11.reuse, 0x2, PT ;  /* 0x000000020b00780c */ /* 0x040fe20003f25270 */
[----:B------:R-:W-:Y:S01]  /*37c0*/  @!PT LDS RZ, [RZ] ;  /* 0x00000000fffff984 */ /* 0x000fe20000000800 */
[----:B------:R-:W-:Y:S01]  /*37d0*/  @!PT LDS RZ, [RZ] ;  /* 0x00000000fffff984 */ /* 0x000fe20000000800 */
[----:B------:R-:W-:Y:S01]  /*37e0*/  @!PT LDS RZ, [RZ] ;  /* 0x00000000fffff984 */ /* 0x000fe20000000800 */
[----:B------:R-:W-:Y:S01]  /*37f0*/  @!PT LDS RZ, [RZ] ;  /* 0x00000000fffff984 */ /* 0x000fe20000000800 */
[----:B------:R2:W-:Y:S06]  /*3800*/  MEMBAR.ALL.CTA ;  /* 0x0000000000007992 */ /* 0x0005ec0000008000 */
[----:B--2---:R-:W2:Y:S01]  /*3810*/  FENCE.VIEW.ASYNC.S ;  /* 0x00000000000073c6 */ /* 0x004ea20000000000 */
[----:B------:R-:W-:Y:S01]  /*3820*/  SEL R11, R11, RZ, P1 ;  /* 0x000000ff0b0b7207 */ /* 0x000fe20000800000 */
[----:B--2---:R2:W-:Y:S01]  /*3830*/  SYNCS.ARRIVE.TRANS64.RED.A1T0 RZ, [R2+URZ], RZ ;  /* 0x000000ff02ff79a7 */ /* 0x0045e200081004ff */
[----:B-1----:R-:W-:-:S02]  /*3840*/  LOP3.LUT P3, RZ, R6, 0x1, RZ, 0xc0, !PT ;  /* 0x0000000106ff7812 */ /* 0x002fc4000786c0ff */
[----:B------:R-:W-:-:S04]  /*3850*/  SEL R4, RZ, 0x1, P1 ;  /* 0x00000001ff047807 */ /* 0x000fc80000800000 */
[----:B------:R-:W-:Y:S02]  /*3860*/  LOP3.LUT R10, R10, R4, RZ, 0x3c, !PT ;  /* 0x000000040a0a7212 */ /* 0x000fe400078e3cff */
[----:B--2---:R-:W-:-:S04]  /*3870*/  SEL R2, RZ, 0x1, P0 ;  /* 0x00000001ff027807 */ /* 0x004fc80000000000 */
[----:B------:R-:W-:Y:S01]  /*3880*/  LOP3.LUT R9, R9, R2, RZ, 0x3c, !PT ;  /* 0x0000000209097212 */ /* 0x000fe200078e3cff */
[----:B------:R-:W-:Y:S06]  /*3890*/  @P3 BRA `(.L_x_68) ;  /* 0xfffffffc002c3947 */ /* 0x000fec000383ffff */
[----:B------:R-:W-:Y:S01]  /*38a0*/  ULEA UR4, UR5, UR6, 0x3 ;  /* 0x0000000605047291 */ /* 0x000fe2000f8e18ff */
[----:B------:R-:W-:-:S08]  /*38b0*/  SHF.L.U32 R2, R12, 0x1f, RZ ;  /* 0x0000001f0c027819 */ /* 0x000fd000000006ff */
[----:B------:R-:W1:Y:S02]  /*38c0*/  SYNCS.PHASECHK.TRANS64 P0, [UR4+0x1a0], R2 ;  /* 0x0001a002ff0075a7 */ /* 0x000e640008001004 */
[----:B-1----:R-:W-:Y:S05]  /*38d0*/  @P0 BRA `(.L_x_69) ;  /* 0x0000000000080947 */ /* 0x002fea0003800000 */
[----:B------:R-:W1:Y:S02]  /*38e0*/  SYNCS.PHASECHK.TRANS64.TRYWAIT P0, [UR4+0x1a0], R2 ;  /* 0x0001a002ff0075a7 */ /* 0x000e640008001104 */
[----:B-1----:R-:W-:Y:S05]  /*38f0*/  @!P0 BRA `(.L_x_70) ;  /* 0x0000007000748947 */ /* 0x002fea0003800000 */
.L_x_69:
[----:B------:R-:W-:-:S04]  /*3900*/  UIADD3 UR7, UPT, UPT, UR5, 0x1, URZ ;  /* 0x0000000105077890 */ /* 0x000fc8000fffe0ff */
[----:B------:R-:W-:-:S04]  /*3910*/  UISETP.NE.AND UP0, UPT, UR7, 0x2, UPT ;  /* 0x000000020700788c */ /* 0x000fc8000bf05270 */
[----:B------:R-:W-:Y:S02]  /*3920*/  USEL UR8, URZ, 0x1, UP0 ;  /* 0x00000001ff087887 */ /* 0x000fe40008000000 */
[----:B------:R-:W-:-:S04]  /*3930*/  USEL UR7, UR7, URZ, UP0 ;  /* 0x000000ff07077287 */ /* 0x000fc80008000000 */
[----:B------:R-:W-:Y:S01]  /*3940*/  ULEA UR7, UR7, UR6, 0x3 ;  /* 0x0000000607077291 */ /* 0x000fe2000f8e18ff */
[----:B-1----:R-:W-:-:S04]  /*3950*/  LOP3.LUT R2, R12, UR8, RZ, 0x3c, !PT ;  /* 0x000000080c027c12 */ /* 0x002fc8000f8e3cff */
[----:B------:R-:W-:-:S04]  /*3960*/  SHF.L.U32 R0, R2, 0x1f, RZ ;  /* 0x0000001f02007819 */ /* 0x000fc800000006ff */
[----:B------:R-:W1:Y:S02]  /*3970*/  SYNCS.PHASECHK.TRANS64 P0, [UR7+0x1a0], R0 ;  /* 0x0001a000ff0075a7 */ /* 0x000e640008001007 */
[----:B-1----:R-:W-:Y:S05]  /*3980*/  @P0 EXIT ;  /* 0x000000000000094d */ /* 0x002fea0003800000 */
[----:B------:R-:W-:Y:S02]  /*3990*/  SHF.L.U32 R2, R2, 0x1f, RZ ;  /* 0x0000001f02027819 */ /* 0x000fe400000006ff */
[----:B------:R-:W-:-:S07]  /*39a0*/  MOV R0, UR7 ;  /* 0x0000000700007c02 */ /* 0x000fce0008000f00 */
.L_x_71:
[----:B-1----:R1:W2:Y:S02]  /*39b0*/  SYNCS.PHASECHK.TRANS64.TRYWAIT P0, [R0+URZ+0x1a0], R2 ;  /* 0x0001a002000075a7 */ /* 0x0022a400080011ff */
[----:B--2---:R-:W-:Y:S05]  /*39c0*/  @!P0 NANOSLEEP.SYNCS 0x989680 ;  /* 0x009896800000895d */ /* 0x004fea0003900000 */
[----:B------:R-:W2:Y:S02]  /*39d0*/  @!P0 SYNCS.PHASECHK.TRANS64 P0, [R0+URZ+0x1a0], R2 ;  /* 0x0001a002000085a7 */ /* 0x000ea400080010ff */
[----:B--2---:R-:W-:Y:S05]  /*39e0*/  @P0 EXIT ;  /* 0x000000000000094d */ /* 0x004fea0003800000 */
[----:B------:R-:W-:Y:S05]  /*39f0*/  BRA `(.L_x_71) ;  /* 0xfffffffc00ec7947 */ /* 0x000fea000383ffff */
.L_x_64:
[----:B------:R-:W-:Y:S05]  /*3a00*/  BRA.U UP4, `(.L_x_72) ;  /* 0x0000000d04807547 */ /* 0x000fea000b800000 */
[----:B------:R-:W-:Y:S01]  /*3a10*/  UMOV UR4, 0x40 ;  /* 0x0000004000047882 */ /* 0x000fe20000000000 */
[----:B------:R-:W-:Y:S01]  /*3a20*/  NOP ;  /* 0x0000000000007918 */ /* 0x000fe20000000000 */
[----:B------:R-:W-:Y:S01]  /*3a30*/  ULEA UR5, UR45, UR4, 0x18 ;  /* 0x000000042d057291 */ /* 0x000fe2000f8ec0ff */
[----:B------:R-:W-:Y:S02]  /*3a40*/  UMOV UR6, 0x400 ;  /* 0x0000040000067882 */ /* 0x000fe40000000000 */
[----:B------:R-:W-:-:S06]  /*3a50*/  ULEA UR6, UR45, UR6, 0x18 ;  /* 0x000000062d067291 */ /* 0x000fcc000f8ec0ff */
[----:B------:R-:W1:Y:S02]  /*3a60*/  LDS.U8 R0, [UR5+0x1c] ;  /* 0x00001c05ff007984 */ /* 0x000e640008000000 */
[----:B-1----:R-:W-:-:S13]  /*3a70*/  ISETP.NE.AND P0, PT, R0, RZ, PT ;  /* 0x000000ff0000720c */ /* 0x002fda0003f05270 */
[----:B------:R-:W-:Y:S05]  /*3a80*/  @P0 BRA `(.L_x_73) ;  /* 0x0000000000580947 */ /* 0x000fea0003800000 */
[----:B------:R-:W-:-:S13]  /*3a90*/  ELECT P0, URZ, PT ;  /* 0x0000000000ff782f */ /* 0x000fda0003800000 */
[----:B------:R-:W-:Y:S05]  /*3aa0*/  @!P0 BRA `(.L_x_74) ;  /* 0x0000000000608947 */ /* 0x000fea0003800000 */
[----:B------:R-:W-:Y:S01]  /*3ab0*/  UMOV UR4, 0x10 ;  /* 0x0000001000047882 */ /* 0x000fe20000000000 */
[----:B------:R-:W-:Y:S01]  /*3ac0*/  HFMA2 R0, -RZ, RZ, 0, 5.9604644775390625e-08 ;  /* 0x00000001ff007431 */ /* 0x000fe200000001ff */
[----:B------:R-:W-:-:S03]  /*3ad0*/  MOV R3, 0xffff ;  /* 0x0000ffff00037802 */ /* 0x000fc60000000f00 */
[----:B------:R-:W-:Y:S04]  /*3ae0*/  DEPBAR.LE SB1, 0x36 ;  /* 0x00009d800000791a */ /* 0x000fe80000000000 */
[----:B------:R-:W1:Y:S02]  /*3af0*/  UTCATOMSWS.FIND_AND_SET.ALIGN UP0, UR4, UR4 ;  /* 0x00000004000475e3 */ /* 0x000e640008000800 */
[----:B-1----:R-:W-:Y:S01]  /*3b00*/  MOV R4, UR4 ;  /* 0x0000000400047c02 */ /* 0x002fe20008000f00 */
[----:B------:R-:W-:Y:S06]  /*3b10*/  BRA.U UP0, `(.L_x_75) ;  /* 0x0000000100187547 */ /* 0x000fec000b800000 */
.L_x_76:
[----:B------:R-:W-:Y:S05]  /*3b20*/  NANOSLEEP 0x64 ;  /* 0x000000640000795d */ /* 0x000fea0003800000 */
[----:B------:R-:W-:-:S05]  /*3b30*/  UMOV UR4, 0x10 ;  /* 0x0000001000047882 */ /* 0x000fca0000000000 */
[----:B------:R-:W-:Y:S04]  /*3b40*/  DEPBAR.LE SB1, 0x36 ;  /* 0x00009d800000791a */ /* 0x000fe80000000000 */
[----:B------:R-:W1:Y:S02]  /*3b50*/  UTCATOMSWS.FIND_AND_SET.ALIGN UP0, UR4, UR4 ;  /* 0x00000004000475e3 */ /* 0x000e640008000800 */
[----:B-1----:R-:W-:Y:S01]  /*3b60*/  MOV R4, UR4 ;  /* 0x0000000400047c02 */ /* 0x002fe20008000f00 */
[----:B------:R-:W-:Y:S05]  /*3b70*/  BRA.U !UP0, `(.L_x_76) ;  /* 0xfffffffd08e87547 */ /* 0x000fea000b83ffff */
.L_x_75:
[-C--:B------:R-:W-:Y:S02]  /*3b80*/  SHF.L.U32 R3, R3, R4.reuse, RZ ;  /* 0x0000000403037219 */ /* 0x080fe400000006ff */
[----:B------:R-:W-:Y:S01]  /*3b90*/  SHF.L.U32 R0, R0, R4, RZ ;  /* 0x0000000400007219 */ /* 0x000fe200000006ff */
[----:B------:R-:W-:Y:S02]  /*3ba0*/  IMAD.SHL.U32 R4, R4, 0x20, RZ ;  /* 0x0000002004047824 */ /* 0x000fe400078e00ff */
[----:B------:R1:W-:Y:S04]  /*3bb0*/  ATOMS.OR RZ, [UR5+0x14], R3 ;  /* 0x00001403ffff798c */ /* 0x0003e8000b000005 */
[----:B------:R1:W-:Y:S04]  /*3bc0*/  ATOMS.OR RZ, [UR5+0x18], R0 ;  /* 0x00001800ffff798c */ /* 0x0003e8000b000005 */
[----:B------:R1:W-:Y:S01]  /*3bd0*/  STS [UR6+0x240], R4 ;  /* 0x00024004ff007988 */ /* 0x0003e20008000806 */
[----:B------:R-:W-:Y:S05]  /*3be0*/  BRA `(.L_x_74) ;  /* 0x0000000000107947 */ /* 0x000fea0003800000 */
.L_x_73:
[----:B------:R-:W-:Y:S02]  /*3bf0*/  MOV R0, 0xffffffff ;  /* 0xffffffff00007802 */ /* 0x000fe40000000f00 */
[----:B------:R-:W-:-:S03]  /*3c00*/  MOV R4, 0x3c30 ;  /* 0x00003c3000047802 */ /* 0x000fc60000000f00 */
[----:B------:R1:W-:Y:S04]  /*3c10*/  STS [UR6+0x240], R0 ;  /* 0x00024000ff007988 */ /* 0x0003e80008000806 */
[----:B-1---5:R-:W-:Y:S05]  /*3c20*/  CALL.REL.NOINC `($__internal_1_$__cuda_sm10x_tcgen05_guardrail_trap_phase_invalid_during_alloc) ;  /* 0x0000007400bc7944 */ /* 0x022fea0003c00000 */
.L_x_74:
[----:B------:R-:W-:Y:S05]  /*3c30*/  WARPSYNC.ALL ;  /* 0x0000000000007948 */ /* 0x000fea0003800000 */
[----:B------:R-:W2:Y:S01]  /*3c40*/  S2UR UR4, SR_CgaCtaId ;  /* 0x00000000000479c3 */ /* 0x000ea20000008800 */
[----:B------:R-:W-:Y:S01]  /*3c50*/  UMOV UR13, 0x400 ;  /* 0x00000400000d7882 */ /* 0x000fe20000000000 */
[----:B------:R-:W-:-:S06]  /*3c60*/  NOP ;  /* 0x0000000000007918 */ /* 0x000fcc0000000000 */
[----:B------:R-:W-:Y:S06]  /*3c70*/  BAR.ARV 0x6, 0xa0 ;  /* 0x0182800000007b1d */ /* 0x000fec0000002000 */
[----:B------:R-:W3:Y:S01]  /*3c80*/  LDCU UR5, c[0x0][0x38c] ;  /* 0x00007180ff0577ac */ /* 0x000ee20008000800 */
[----:B------:R-:W-:Y:S01]  /*3c90*/  LOP3.LUT R2, R2, 0xffff, RZ, 0xc0, !PT ;  /* 0x0000ffff02027812 */ /* 0x000fe200078ec0ff */
[----:B------:R-:W-:Y:S01]  /*3ca0*/  IMAD.MOV.U32 R11, RZ, RZ, 0x1 ;  /* 0x00000001ff0b7424 */ /* 0x000fe200078e00ff */
[----:B------:R-:W-:Y:S01]  /*3cb0*/  CS2R R8, SRZ ;  /* 0x0000000000087805 */ /* 0x000fe2000001ff00 */
[----:B------:R-:W4:Y:S01]  /*3cc0*/  LDCU UR8, c[0x0][0x38c] ;  /* 0x00007180ff0877ac */ /* 0x000f220008000800 */
[----:B------:R-:W-:Y:S01]  /*3cd0*/  R2UR UR15, R2 ;  /* 0x00000000020f72ca */ /* 0x000fe200000e0000 */
[----:B------:R-:W-:Y:S01]  /*3ce0*/  IMAD.MOV.U32 R10, RZ, RZ, RZ ;  /* 0x000000ffff0a7224 */ /* 0x000fe200078e00ff */
[----:B------:R-:W-:Y:S01]  /*3cf0*/  UMOV UR18, URZ ;  /* 0x000000ff00127c82 */ /* 0x000fe20008000000 */
[----:B------:R-:W-:Y:S01]  /*3d00*/  UMOV UR10, URZ ;  /* 0x000000ff000a7c82 */ /* 0x000fe20008000000 */
[----:B--2---:R-:W-:Y:S01]  /*3d10*/  ULEA UR13, UR4, UR13, 0x18 ;  /* 0x0000000d040d7291 */ /* 0x004fe2000f8ec0ff */
[----:B------:R-:W-:Y:S01]  /*3d20*/  UMOV UR20, 0x0 ;  /* 0x0000000000147882 */ /* 0x000fe20000000000 */
[----:B------:R-:W-:-:S02]  /*3d30*/  UMOV UR21, 0x44004a0 ;  /* 0x044004a000157882 */ /* 0x000fc40000000000 */
[----:B------:R-:W-:Y:S02]  /*3d40*/  UIADD3 UR6, UPT, UPT, UR13, 0x6600, URZ ;  /* 0x000066000d067890 */ /* 0x000fe4000fffe0ff */
[----:B------:R-:W-:Y:S02]  /*3d50*/  UIADD3 UR7, UPT, UPT, UR13, 0x10600, URZ ;  /* 0x000106000d077890 */ /* 0x000fe4000fffe0ff */
[----:B---3--:R-:W-:Y:S01]  /*3d60*/  UIADD3 UR5, UPT, UPT, UR5, 0x1f, URZ ;  /* 0x0000001f05057890 */ /* 0x008fe2000fffe0ff */
[----:B-1----:R-:W1:Y:S01]  /*3d70*/  LDS R0, [UR13+0x240] ;  /* 0x0002400dff007984 */ /* 0x002e620008000800 */
[----:B------:R-:W-:Y:S02]  /*3d80*/  USHF.R.U32.HI UR6, URZ, 0x4, UR6 ;  /* 0x00000004ff067899 */ /* 0x000fe40008011606 */
[----:B------:R-:W-:Y:S02]  /*3d90*/  USHF.R.S32.HI UR4, URZ, 0x1f, UR5 ;  /* 0x0000001fff047899 */ /* 0x000fe40008011405 */
[----:B------:R-:W-:-:S02]  /*3da0*/  ULOP3.LUT UR6, UR6, 0x3fff, URZ, 0xc0, !UPT ;  /* 0x00003fff06067892 */ /* 0x000fc4000f8ec0ff */
[----:B------:R-:W-:Y:S02]  /*3db0*/  ULEA.HI UR4, UR4, UR5, URZ, 0x5 ;  /* 0x0000000504047291 */ /* 0x000fe4000f8f28ff */
[----:B------:R-:W-:Y:S02]  /*3dc0*/  USHF.R.U32.HI UR5, URZ, 0x4, UR7 ;  /* 0x00000004ff057899 */ /* 0x000fe40008011607 */
[----:B------:R-:W-:Y:S02]  /*3dd0*/  USHF.R.S32.HI UR22, URZ, 0x5, UR4 ;  /* 0x00000005ff167899 */ /* 0x000fe40008011404 */
[----:B------:R-:W-:Y:S02]  /*3de0*/  ULOP3.LUT UR5, UR5, 0x3fff, URZ, 0xc0, !UPT ;  /* 0x00003fff05057892 */ /* 0x000fe4000f8ec0ff */
[----:B------:R-:W-:Y:S02]  /*3df0*/  UISETP.LT.AND UP0, UPT, UR22, 0x1, UPT ;  /* 0x000000011600788c */ /* 0x000fe4000bf01270 */
[----:B------:R-:W-:-:S02]  /*3e00*/  ULOP3.LUT UR16, UR6, 0x10000, URZ, 0xfc, !UPT ;  /* 0x0001000006107892 */ /* 0x000fc4000f8efcff */
[----:B------:R-:W-:Y:S02]  /*3e10*/  USEL UR23, UR22, 0x1, !UP0 ;  /* 0x0000000116177887 */ /* 0x000fe4000c000000 */
[----:B------:R-:W-:Y:S02]  /*3e20*/  ULOP3.LUT UR17, UR5, 0x10000, URZ, 0xfc, !UPT ;  /* 0x0001000005117892 */ /* 0x000fe4000f8efcff */
[----:B------:R-:W-:Y:S02]  /*3e30*/  UIADD3 UR23, UPT, UPT, -UR23, URZ, URZ ;  /* 0x000000ff17177290 */ /* 0x000fe4000fffe1ff */
[----:B----4-:R-:W-:Y:S01]  /*3e40*/  UISETP.GE.AND UP4, UPT, UR8, 0x1, UPT ;  /* 0x000000010800788c */ /* 0x010fe2000bf86270 */
[----:B-1----:R-:W-:-:S15]  /*3e50*/  R2UR UR24, R0 ;  /* 0x00000000001872ca */ /* 0x002fde00000e0000 */
.L_x_83:
[----:B------:R-:W-:Y:S02]  /*3e60*/  LEA R0, R10, UR13, 0x3 ;  /* 0x0000000d0a007c11 */ /* 0x000fe4000f8e18ff */
[----:B------:R-:W-:Y:S02]  /*3e70*/  SHF.L.U32 R2, R9, 0x1f, RZ ;  /* 0x0000001f09027819 */ /* 0x000fe400000006ff */
[----:B------:R-:W-:Y:S01]  /*3e80*/  PLOP3.LUT P0, PT, PT, PT, UP4, 0x80, 0x8 ;  /* 0x000000000008781c */ /* 0x000fe20003f0f048 */
[----:B------:R-:W-:Y:S01]  /*3e90*/  VIADD R3, R0, 0x1a0 ;  /* 0x000001a000037836 */ /* 0x000fe20000000000 */
[----:B-1----:R-:W1:Y:S02]  /*3ea0*/  SYNCS.PHASECHK.TRANS64.TRYWAIT P1, [R0+URZ+0x190], R2 ;  /* 0x00019002000075a7 */ /* 0x002e6400080211ff */
[----:B-1-3--:R-:W-:Y:S09]  /*3eb0*/  @!P1 BRA `(.L_x_77) ;  /* 0x0000006c001c9947 */ /* 0x00aff20003800000 */
.L_x_196:
[----:B------:R-:W-:Y:S01]  /*3ec0*/  LEA R4, R10, UR13, 0x4 ;  /* 0x0000000d0a047c11 */ /* 0x000fe2000f8e20ff */
[----:B------:R-:W-:Y:S01]  /*3ed0*/  @UP4 ULEA UR4, UR10, UR13, 0x3 ;  /* 0x0000000d0a044291 */ /* 0x000fe2000f8e18ff */
[----:B------:R-:W-:Y:S01]  /*3ee0*/  PLOP3.LUT P2, PT, PT, PT, PT, 0x80, 0x8 ;  /* 0x000000000008781c */ /* 0x000fe20003f4f070 */
[----:B------:R-:W-:Y:S01]  /*3ef0*/  ULEA UR19, UR18, UR13, 0x3 ;  /* 0x0000000d12137291 */ /* 0x000fe2000f8e18ff */
[----:B------:R-:W-:Y:S02]  /*3f00*/  PRMT R3, RZ, 0x654, R3 ;  /* 0x00000654ff037816 */ /* 0x000fe40000000003 */
[----:B------:R-:W2:Y:S01]  /*3f10*/  LDS.128 R4, [R4+0x220] ;  /* 0x0002200004047984 */ /* 0x000ea20000000c00 */
[----:B-1----:R-:W-:Y:S02]  /*3f20*/  @P0 SHF.L.U32 R2, R8, 0x1f, RZ ;  /* 0x0000001f08020819 */ /* 0x002fe400000006ff */
[----:B------:R-:W-:Y:S01]  /*3f30*/  SHF.L.U32 R0, R11, 0x1f, RZ ;  /* 0x0000001f0b007819 */ /* 0x000fe200000006ff */
[----:B------:R-:W-:Y:S01]  /*3f40*/  @!PT LDS RZ, [RZ] ;  /* 0x00000000fffff984 */ /* 0x000fe20000000800 */
[----:B------:R-:W-:Y:S01]  /*3f50*/  @!PT LDS RZ, [RZ] ;  /* 0x00000000fffff984 */ /* 0x000fe20000000800 */
[----:B------:R-:W-:Y:S01]  /*3f60*/  @!PT LDS RZ, [RZ] ;  /* 0x00000000fffff984 */ /* 0x000fe20000000800 */
[----:B------:R-:W-:Y:S01]  /*3f70*/  @!PT LDS RZ, [RZ] ;  /* 0x00000000fffff984 */ /* 0x000fe20000000800 */
[----:B------:R1:W-:Y:S06]  /*3f80*/  MEMBAR.ALL.CTA ;  /* 0x0000000000007992 */ /* 0x0003ec0000008000 */
[----:B-1----:R-:W1:Y:S02]  /*3f90*/  FENCE.VIEW.ASYNC.S ;  /* 0x00000000000073c6 */ /* 0x002e640000000000 */
[----:B-1----:R1:W-:Y:S01]  /*3fa0*/  SYNCS.ARRIVE.TRANS64.RED.A1T0 RZ, [R3+URZ], RZ ;  /* 0x000000ff03ff79a7 */ /* 0x0023e200081004ff */
[----:B------:R1:W3:Y:S01]  /*3fb0*/  @P0 SYNCS.PHASECHK.TRANS64.TRYWAIT P2, [UR4], R2 ;  /* 0x00000002ff0005a7 */ /* 0x0002e20008041104 */
[----:B--2---:R-:W-:Y:S01]  /*3fc0*/  LOP3.LUT P1, RZ, R6, 0x1, RZ, 0xc0, !PT ;  /* 0x0000000106ff7812 */ /* 0x004fe2000782c0ff */
[----:B------:R-:W2:Y:S02]  /*3fd0*/  SYNCS.PHASECHK.TRANS64.TRYWAIT P0, [UR19+0x1d0], R0 ;  /* 0x0001d000ff0075a7 */ /* 0x000ea40008001113 */
[----:B-123--:R-:W-:Y:S10]  /*3fe0*/  @!P0 BRA `(.L_x_78) ;  /* 0x0000006800e48947 */ /* 0x00eff40003800000 */
.L_x_198:
[----:B------:R-:W-:Y:S01]  /*3ff0*/  IADD3 R10, PT, PT, R10, 0x1, RZ ;  /* 0x000000010a0a7810 */ /* 0x000fe20007ffe0ff */
[----:B------:R-:W-:Y:S06]  /*4000*/  BRA.U !UP4, `(.L_x_79) ;  /* 0x000000010ca07547 */ /* 0x000fec000b800000 */
[----:B------:R-:W-:Y:S02]  /*4010*/  ULEA.HI UR4, UR18, UR18, URZ, 0x1 ;  /* 0x0000001212047291 */ /* 0x000fe4000f8f08ff */
[----:B------:R-:W-:Y:S02]  /*4020*/  UPLOP3.LUT UP2, UPT, UPT, UPT, UPT, 0x40, 0x4 ;  /* 0x000000000004789c */ /* 0x000fe40003f4e870 */
[----:B------:R-:W-:Y:S02]  /*4030*/  USHF.L.U32 UR5, UR4, 0x7, URZ ;  /* 0x0000000704057899 */ /* 0x000fe400080006ff */
[----:B------:R-:W-:Y:S02]  /*4040*/  ULOP3.LUT UR14, UR4, 0xffe, URZ, 0xc0, !UPT ;  /* 0x00000ffe040e7892 */ /* 0x000fe4000f8ec0ff */
[----:B------:R-:W-:Y:S02]  /*4050*/  ULOP3.LUT UR4, UR5, 0xffffff00, URZ, 0xc0, !UPT ;  /* 0xffffff0005047892 */ /* 0x000fe4000f8ec0ff */
[----:B------:R-:W-:-:S02]  /*4060*/  UIADD3 UR14, UPT, UPT, -UR14, UR18, URZ ;  /* 0x000000120e0e7290 */ /* 0x000fc4000fffe1ff */
[----:B------:R-:W-:Y:S01]  /*4070*/  UIADD3 UR4, UPT, UPT, UR24, UR4, URZ ;  /* 0x0000000418047290 */ /* 0x000fe2000fffe0ff */
[----:B------:R-:W-:Y:S01]  /*4080*/  UMOV UR12, UR23 ;  /* 0x00000017000c7c82 */ /* 0x000fe20008000000 */
[----:B------:R-:W-:Y:S02]  /*4090*/  UMOV UR11, UR22 ;  /* 0x00000016000b7c82 */ /* 0x000fe40008000000 */
[----:B------:R-:W-:Y:S01]  /*40a0*/  ULEA UR14, UR14, UR4, 0x14 ;  /* 0x000000040e0e7291 */ /* 0x000fe2000f8ea0ff */
[----:B------:R-:W-:-:S11]  /*40b0*/  UMOV UR5, UR10 ;  /* 0x0000000a00057c82 */ /* 0x000fd60008000000 */
.L_x_82:
[----:B------:R-:W-:Y:S02]  /*40c0*/  UIADD3 UR12, UPT, UPT, UR12, 0x1, URZ ;  /* 0x000000010c0c7890 */ /* 0x000fe4000fffe0ff */
[----:B--2---:R-:W-:Y:S02]  /*40d0*/  ULEA UR6, UR5, UR13, 0x3 ;  /* 0x0000000d05067291 */ /* 0x004fe4000f8e18ff */
[----:B------:R-:W-:Y:S01]  /*40e0*/  UISETP.NE.AND UP3, UPT, UR12, URZ, UPT ;  /* 0x000000ff0c00728c */ /* 0x000fe2000bf65270 */
[----:B---3--:R-:W-:Y:S10]  /*40f0*/  @P2 BRA `(.L_x_80) ;  /* 0x00000000000c2947 */ /* 0x008ff40003800000 */
[----:B-1----:R-:W-:Y:S04]  /*4100*/  SHF.L.U32 R2, R8, 0x1f, RZ ;  /* 0x0000001f08027819 */ /* 0x002fe800000006ff */
[----:B------:R-:W1:Y:S02]  /*4110*/  SYNCS.PHASECHK.TRANS64.TRYWAIT P0, [UR6], R2 ;  /* 0x00000002ff0075a7 */ /* 0x000e640008001106 */
[----:B-1----:R-:W-:Y:S05]  /*4120*/  @!P0 BRA `(.L_x_81) ;  /* 0x0000006800ac8947 */ /* 0x002fea0003800000 */
.L_x_80:
[----:B------:R-:W-:Y:S01]  /*4130*/  UISETP.NE.AND UP0, UPT, UR11, 0x1, UPT ;  /* 0x000000010b00788c */ /* 0x000fe2000bf05270 */
[----:B------:R-:W-:Y:S01]  /*4140*/  PLOP3.LUT P2, PT, PT, PT, PT, 0x80, 0x8 ;  /* 0x000000000008781c */ /* 0x000fe20003f4f070 */
[----:B------:R-:W-:Y:S02]  /*4150*/  UIADD3 UR4, UPT, UPT, UR5, 0x1, URZ ;  /* 0x0000000105047890 */ /* 0x000fe4000fffe0ff */
[----:B------:R-:W-:Y:S02]  /*4160*/  ULEA UR8, UR5, UR17, 0x9 ;  /* 0x0000001105087291 */ /* 0x000fe4000f8e48ff */
[----:B------:R-:W-:Y:S01]  /*4170*/  UISETP.NE.AND UP1, UPT, UR4, 0x14, UPT ;  /* 0x000000140400788c */ /* 0x000fe2000bf25270 */
[----:B------:R-:W-:Y:S01]  /*4180*/  PLOP3.LUT P0, PT, PT, PT, UP0, 0x80, 0x8 ;  /* 0x000000000008781c */ /* 0x000fe20003f0f008 */
[----:B------:R-:W-:Y:S02]  /*4190*/  UIADD3 UR11, UPT, UPT, UR11, -0x1, URZ ;  /* 0xffffffff0b0b7890 */ /* 0x000fe4000fffe0ff */
[----:B------:R-:W-:Y:S02]  /*41a0*/  USEL UR7, URZ, 0x1, UP1 ;  /* 0x00000001ff077887 */ /* 0x000fe40008800000 */
[----:B------:R-:W-:Y:S01]  /*41b0*/  USEL UR10, UR4, URZ, UP1 ;  /* 0x000000ff040a7287 */ /* 0x000fe20008800000 */
[----:B------:R-:W-:Y:S03]  /*41c0*/  UMOV UR9, 0xc0004010 ;  /* 0xc000401000097882 */ /* 0x000fe60000000000 */
[----:B------:R-:W-:Y:S01]  /*41d0*/  @UP0 ULEA UR4, UR10, UR13, 0x3 ;  /* 0x0000000d0a040291 */ /* 0x000fe2000f8e18ff */
[----:B------:R-:W-:Y:S01]  /*41e0*/  LOP3.LUT R8, R8, UR7, RZ, 0x3c, !PT ;  /* 0x0000000708087c12 */ /* 0x000fe2000f8e3cff */
[----:B------:R-:W-:Y:S03]  /*41f0*/  UMOV UR7, 0xc0004010 ;  /* 0xc000401000077882 */ /* 0x000fe60000000000 */
[----:B-1----:R-:W-:Y:S04]  /*4200*/  @P0 SHF.L.U32 R0, R8, 0x1f, RZ ;  /* 0x0000001f08000819 */ /* 0x002fe800000006ff */
[----:B------:R2:W3:Y:S01]  /*4210*/  @P0 SYNCS.PHASECHK.TRANS64.TRYWAIT P2, [UR4], R0 ;  /* 0x00000000ff0005a7 */ /* 0x0004e20008041104 */
[----:B------:R-:W-:Y:S02]  /*4220*/  UIADD3 UR4, UPT, UPT, UR6, 0xa0, URZ ;  /* 0x000000a006047890 */ /* 0x000fe4000fffe0ff */
[----:B------:R-:W-:Y:S03]  /*4230*/  ULEA UR6, UR5, UR16, 0x7 ;  /* 0x0000001005067291 */ /* 0x000fe6000f8e38ff */
[----:B------:R-:W-:Y:S06]  /*4240*/  UMOV UR5, UR10 ;  /* 0x0000000a00057c82 */ /* 0x000fec0008000000 */
[----:B------:R2:W-:Y:S01]  /*4250*/  UTCIMMA gdesc[UR6], gdesc[UR8], tmem[UR14], tmem[UR20], idesc[UR21], UP2 ;  /* 0x00ff1408060075ea */ /* 0x0005e2000900010e */
[----:B------:R-:W-:Y:S01]  /*4260*/  UPLOP3.LUT UP2, UPT, UPT, UPT, UPT, 0x80, 0x8 ;  /* 0x000000000008789c */ /* 0x000fe20003f4f070 */
[----:B------:R2:W-:Y:S01]  /*4270*/  UTCBAR.MULTICAST [UR4], URZ, UR15 ;  /* 0x000000ff040073e9 */ /* 0x0005e2000800080f */
[----:B------:R-:W-:Y:S09]  /*4280*/  BRA.U UP3, `(.L_x_82) ;  /* 0xfffffffd038c7547 */ /* 0x000ff2000b83ffff */
.L_x_79:
[----:B--2---:R-:W-:Y:S01]  /*4290*/  UIADD3 UR4, UPT, UPT, UR18, 0x1, URZ ;  /* 0x0000000112047890 */ /* 0x004fe2000fffe0ff */
[C---:B------:R-:W-:Y:S01]  /*42a0*/  ISETP.NE.AND P0, PT, R10.reuse, 0x2, PT ;  /* 0x000000020a00780c */ /* 0x040fe20003f05270 */
[----:B------:R-:W-:Y:S02]  /*42b0*/  UIADD3 UR5, UPT, UPT, UR19, 0x1b0, URZ ;  /* 0x000001b013057890 */ /* 0x000fe4000fffe0ff */
[----:B------:R-:W-:Y:S01]  /*42c0*/  UISETP.NE.AND UP0, UPT, UR4, 0x4, UPT ;  /* 0x000000040400788c */ /* 0x000fe2000bf05270 */
[----:B-1----:R-:W-:Y:S02]  /*42d0*/  SEL R0, RZ, 0x1, P0 ;  /* 0x00000001ff007807 */ /* 0x002fe40000000000 */
[----:B------:R-:W-:Y:S01]  /*42e0*/  SEL R10, R10, RZ, P0 ;  /* 0x000000ff0a0a7207 */ /* 0x000fe20000000000 */
[----:B------:R-:W-:Y:S01]  /*42f0*/  USEL UR6, URZ, 0x1, UP0 ;  /* 0x00000001ff067887 */ /* 0x000fe20008000000 */
[----:B------:R-:W-:Y:S01]  /*4300*/  LOP3.LUT R9, R9, R0, RZ, 0x3c, !PT ;  /* 0x0000000009097212 */ /* 0x000fe200078e3cff */
[----:B------:R-:W-:Y:S01]  /*4310*/  USEL UR18, UR4, URZ, UP0 ;  /* 0x000000ff04127287 */ /* 0x000fe20008000000 */
[----:B------:R1:W-:Y:S03]  /*4320*/  UTCBAR [UR5], URZ ;  /* 0x000000ff050073e9 */ /* 0x0003e600080000ff */
[----:B------:R-:W-:Y:S01]  /*4330*/  LOP3.LUT R11, R11, UR6, RZ, 0x3c, !PT ;  /* 0x000000060b0b7c12 */ /* 0x000fe2000f8e3cff */
[----:B------:R-:W-:Y:S07]  /*4340*/  @P1 BRA `(.L_x_83) ;  /* 0xfffffff800c41947 */ /* 0x000fee000383ffff */
[----:B------:R-:W2:Y:S01]  /*4350*/  S2UR UR8, SR_CgaCtaId ;  /* 0x00000000000879c3 */ /* 0x000ea20000008800 */
[----:B------:R-:W-:Y:S01]  /*4360*/  ELECT P0, URZ, PT ;  /* 0x0000000000ff782f */ /* 0x000fe20003800000 */
[----:B------:R-:W-:Y:S01]  /*4370*/  IMAD.MOV.U32 R0, RZ, RZ, 0x1 ;  /* 0x00000001ff007424 */ /* 0x000fe200078e00ff */
[----:B------:R-:W-:Y:S01]  /*4380*/  UIADD3 UR13, UPT, UPT, UR13, 0x1d0, URZ ;  /* 0x000001d00d0d7890 */ /* 0x000fe2000fffe0ff */
[----:B------:R-:W-:Y:S01]  /*4390*/  SHF.L.U32 R2, R11, 0x1f, RZ ;  /* 0x0000001f0b027819 */ /* 0x000fe200000006ff */
[----:B------:R-:W-:-:S03]  /*43a0*/  UMOV UR4, 0x40 ;  /* 0x0000004000047882 */ /* 0x000fc60000000000 */
[----:B------:R-:W-:Y:S01]  /*43b0*/  UVIRTCOUNT.DEALLOC.SMPOOL 0x80 ;  /* 0x000000800000784c */ /* 0x000fe20000000000 */
[----:B--2---:R-:W-:Y:S02]  /*43c0*/  ULEA UR8, UR8, UR4, 0x18 ;  /* 0x0000000408087291 */ /* 0x004fe4000f8ec0ff */
[----:B------:R-:W-:-:S07]  /*43d0*/  ULEA UR4, UR18, UR13, 0x3 ;  /* 0x0000000d12047291 */ /* 0x000fce000f8e18ff */
[----:B------:R2:W-:Y:S02]  /*43e0*/  @P0 STS.U8 [UR8+0x1c], R0 ;  /* 0x00001c00ff000988 */ /* 0x0005e40008000008 */
[----:B------:R-:W4:Y:S02]  /*43f0*/  SYNCS.PHASECHK.TRANS64.TRYWAIT P0, [UR4], R2 ;  /* 0x00000002ff0075a7 */ /* 0x000f240008001104 */
[----:B--2-4-:R-:W-:Y:S05]  /*4400*/  @!P0 BRA `(.L_x_84) ;  /* 0x00000068000c8947 */ /* 0x014fea0003800000 */
.L_x_201:
[----:B------:R-:W-:-:S04]  /*4410*/  UIADD3 UR4, UPT, UPT, UR18, 0x1, URZ ;  /* 0x0000000112047890 */ /* 0x000fc8000fffe0ff */
[----:B------:R-:W-:-:S04]  /*4420*/  UISETP.NE.AND UP0, UPT, UR4, 0x4, UPT ;  /* 0x000000040400788c */ /* 0x000fc8000bf05270 */
[----:B------:R-:W-:Y:S02]  /*4430*/  USEL UR6, URZ, 0x1, UP0 ;  /* 0x00000001ff067887 */ /* 0x000fe40008000000 */
[----:B------:R-:W-:-:S04]  /*4440*/  USEL UR4, UR4, URZ, UP0 ;  /* 0x000000ff04047287 */ /* 0x000fc80008000000 */
[----:B-1----:R-:W-:Y:S01]  /*4450*/  ULEA UR5, UR4, UR13, 0x3 ;  /* 0x0000000d04057291 */ /* 0x002fe2000f8e18ff */
[----:B--2---:R-:W-:-:S04]  /*4460*/  LOP3.LUT R2, R11, UR6, RZ, 0x3c, !PT ;  /* 0x000000060b027c12 */ /* 0x004fc8000f8e3cff */
[----:B------:R-:W-:-:S04]  /*4470*/  SHF.L.U32 R3, R2, 0x1f, RZ ;  /* 0x0000001f02037819 */ /* 0x000fc800000006ff */
[----:B------:R-:W1:Y:S02]  /*4480*/  SYNCS.PHASECHK.TRANS64.TRYWAIT P0, [UR5], R3 ;  /* 0x00000003ff0075a7 */ /* 0x000e640008001105 */
[----:B-1----:R-:W-:Y:S05]  /*4490*/  @!P0 BRA `(.L_x_85) ;  /* 0x0000006800008947 */ /* 0x002fea0003800000 */
.L_x_203:
        /* <DEDUP_REMOVED lines=9> */
.L_x_205:
[----:B------:R-:W-:-:S04]  /*4530*/  UIADD3 UR4, UPT, UPT, UR4, 0x1, URZ ;  /* 0x0000000104047890 */ /* 0x000fc8000fffe0ff */
[----:B------:R-:W-:-:S04]  /*4540*/  UISETP.NE.AND UP0, UPT, UR4, 0x4, UPT ;  /* 0x000000040400788c */ /* 0x000fc8000bf05270 */
[----:B------:R-:W-:Y:S02]  /*4550*/  USEL UR5, URZ, 0x1, UP0 ;  /* 0x00000001ff057887 */ /* 0x000fe40008000000 */
[----:B------:R-:W-:-:S04]  /*4560*/  USEL UR4, UR4, URZ, UP0 ;  /* 0x000000ff04047287 */ /* 0x000fc80008000000 */
[----:B------:R-:W-:Y:S01]  /*4570*/  ULEA UR4, UR4, UR13, 0x3 ;  /* 0x0000000d04047291 */ /* 0x000fe2000f8e18ff */
[----:B------:R-:W-:-:S04]  /*4580*/  LOP3.LUT R2, R2, UR5, RZ, 0x3c, !PT ;  /* 0x0000000502027c12 */ /* 0x000fc8000f8e3cff */
[----:B------:R-:W-:-:S04]  /*4590*/  SHF.L.U32 R2, R2, 0x1f, RZ ;  /* 0x0000001f02027819 */ /* 0x000fc800000006ff */
[----:B------:R-:W2:Y:S02]  /*45a0*/  SYNCS.PHASECHK.TRANS64.TRYWAIT P0, [UR4], R2 ;  /* 0x00000002ff0075a7 */ /* 0x000ea40008001104 */
[----:B--2---:R-:W-:Y:S05]  /*45b0*/  @!P0 BRA `(.L_x_87) ;  /* 0x0000006400e88947 */ /* 0x004fea0003800000 */
.L_x_207:
[----:B------:R-:W-:Y:S01]  /*45c0*/  NOP ;  /* 0x0000000000007918 */ /* 0x000fe20000000000 */
[----:B-1----:R-:W1:Y:S01]  /*45d0*/  LDS R0, [UR8+0x14] ;  /* 0x00001408ff007984 */ /* 0x002e620008000800 */
[----:B------:R-:W-:Y:S01]  /*45e0*/  ULOP3.LUT UR4, UR24, 0xffff, URZ, 0xc0, !UPT ;  /* 0x0000ffff18047892 */ /* 0x000fe2000f8ec0ff */
[----:B------:R-:W-:Y:S01]  /*45f0*/  UMOV UR5, 0xffff ;  /* 0x0000ffff00057882 */ /* 0x000fe20000000000 */
[----:B------:R-:W-:Y:S02]  /*4600*/  UMOV UR6, 0x1 ;  /* 0x0000000100067882 */ /* 0x000fe40000000000 */
[----:B------:R-:W-:-:S04]  /*4610*/  USHF.R.U32.HI UR4, URZ, 0x5, UR4 ;  /* 0x00000005ff047899 */ /* 0x000fc80008011604 */
[----:B------:R-:W-:Y:S02]  /*4620*/  USHF.L.U32 UR5, UR5, UR4, URZ ;  /* 0x0000000405057299 */ /* 0x000fe400080006ff */
[----:B------:R-:W-:-:S04]  /*4630*/  USHF.L.U32 UR4, UR6, UR4, URZ ;  /* 0x0000000406047299 */ /* 0x000fc800080006ff */
[----:B-1----:R-:W-:-:S04]  /*4640*/  LOP3.LUT R0, R0, UR5, RZ, 0xc0, !PT ;  /* 0x0000000500007c12 */ /* 0x002fc8000f8ec0ff */
[----:B------:R-:W-:-:S13]  /*4650*/  ISETP.NE.AND P0, PT, R0, UR5, PT ;  /* 0x0000000500007c0c */ /* 0x000fda000bf05270 */
[----:B------:R-:W-:Y:S05]  /*4660*/  @P0 BRA `(.L_x_88) ;  /* 0x0000000000580947 */ /* 0x000fea0003800000 */
[----:B------:R-:W1:Y:S02]  /*4670*/  LDS R0, [UR8+0x18] ;  /* 0x00001808ff007984 */ /* 0x000e640008000800 */
[----:B-1----:R-:W-:-:S04]  /*4680*/  LOP3.LUT R0, R0, UR4, RZ, 0xc0, !PT ;  /* 0x0000000400007c12 */ /* 0x002fc8000f8ec0ff */
[----:B------:R-:W-:-:S13]  /*4690*/  ISETP.NE.AND P0, PT, R0, UR4, PT ;  /* 0x0000000400007c0c */ /* 0x000fda000bf05270 */
[----:B------:R-:W-:Y:S05]  /*46a0*/  @P0 BRA `(.L_x_89) ;  /* 0x00000000003c0947 */ /* 0x000fea0003800000 */
[----:B------:R-:W1:Y:S01]  /*46b0*/  S2R R2, SR_LANEID ;  /* 0x0000000000027919 */ /* 0x000e620000000000 */
[----:B------:R-:W-:-:S06]  /*46c0*/  ULOP3.LUT UR5, URZ, UR5, URZ, 0x33, !UPT ;  /* 0x00000005ff057292 */ /* 0x000fcc000f8e33ff */
[----:B------:R-:W-:-:S04]  /*46d0*/  IMAD.U32 R0, RZ, RZ, UR5 ;  /* 0x00000005ff007e24 */ /* 0x000fc8000f8e00ff */
[----:B------:R2:W4:Y:S02]  /*46e0*/  REDUX UR7, R0 ;  /* 0x00000000000773c4 */ /* 0x0005240000000000 */
[----:B------:R1:W-:Y:S01]  /*46f0*/  UTCATOMSWS.AND URZ, UR5 ;  /* 0x0000000500ff79e3 */ /* 0x0003e20008000000 */
[----:B--2---:R-:W-:Y:S01]  /*4700*/  LOP3.LUT R0, RZ, UR4, RZ, 0x33, !PT ;  /* 0x00000004ff007c12 */ /* 0x004fe2000f8e33ff */
[----:B------:R-:W-:Y:S02]  /*4710*/  VOTEU.ANY UR4, UPT, PT ;  /* 0x0000000000047886 */ /* 0x000fe400038e0100 */
[----:B------:R-:W-:Y:S02]  /*4720*/  UFLO.U32 UR4, UR4 ;  /* 0x00000004000472bd */ /* 0x000fe400080e0000 */
[----:B------:R-:W2:Y:S04]  /*4730*/  REDUX UR6, R0 ;  /* 0x00000000000673c4 */ /* 0x000ea80000000000 */
[----:B-1----:R-:W-:-:S02]  /*4740*/  ISETP.EQ.U32.AND P0, PT, R2, UR4, PT ;  /* 0x0000000402007c0c */ /* 0x002fc4000bf02070 */
[----:B----4-:R-:W-:-:S11]  /*4750*/  MOV R2, UR7 ;  /* 0x0000000700027c02 */ /* 0x010fd60008000f00 */
[----:B------:R1:W-:Y:S01]  /*4760*/  @P0 ATOMS.AND RZ, [UR8+0x14], R2 ;  /* 0x00001402ffff098c */ /* 0x0003e2000a800008 */
[----:B--2---:R-:W-:-:S05]  /*4770*/  IMAD.U32 R0, RZ, RZ, UR6 ;  /* 0x00000006ff007e24 */ /* 0x004fca000f8e00ff */
[----:B------:R1:W-:Y:S01]  /*4780*/  @P0 ATOMS.AND RZ, [UR8+0x18], R0 ;  /* 0x00001800ffff098c */ /* 0x0003e2000a800008 */
[----:B------:R-:W-:Y:S05]  /*4790*/  BRA `(.L_x_90) ;  /* 0x0000000000147947 */ /* 0x000fea0003800000 */
.L_x_89:
[----:B------:R-:W-:Y:S02]  /*47a0*/  MOV R2, 0x47c0 ;  /* 0x000047c000027802 */ /* 0x000fe40000000f00 */
[----:B---3-5:R-:W-:Y:S05]  /*47b0*/  CALL.REL.NOINC `($__internal_0_$__cuda_sm10x_tcgen05_guardrail_trap_col_being_dealloced_not_returned_by_alloc) ;  /* 0x0000006800cc7944 */ /* 0x028fea0003c00000 */
[----:B------:R-:W-:Y:S05]  /*47c0*/  BRA `(.L_x_90) ;  /* 0x0000000000087947 */ /* 0x000fea0003800000 */
.L_x_88:
[----:B------:R-:W-:Y:S02]  /*47d0*/  MOV R2, 0x47f0 ;  /* 0x000047f000027802 */ /* 0x000fe40000000f00 */
[----:B---3-5:R-:W-:Y:S05]  /*47e0*/  CALL.REL.NOINC `($__internal_2_$__cuda_sm10x_tcgen05_guardrail_trap_unallocated_columns_being_dealloced) ;  /* 0x0000006800d87944 */ /* 0x028fea0003c00000 */
.L_x_90:
[----:B------:R-:W-:Y:S01]  /*47f0*/  NOP ;  /* 0x0000000000007918 */ /* 0x000fe20000000000 */
[----:B------:R-:W-:Y:S05]  /*4800*/  EXIT ;  /* 0x000000000000794d */ /* 0x000fea0003800000 */
.L_x_72:
[----:B------:R-:W-:-:S09]  /*4810*/  UISETP.NE.OR UP0, UPT, UR17, 0x3, !UP3 ;  /* 0x000000031100788c */ /* 0x000fd2000df05670 */
[----:B------:R-:W-:Y:S05]  /*4820*/  BRA.U UP0, `(.L_x_91) ;  /* 0x0000001100587547 */ /* 0x000fea000b800000 */
[----:B------:R-:W1:Y:S01]  /*4830*/  LDCU UR31, c[0x0][0x370] ;  /* 0x00006e00ff1f77ac */ /* 0x000e620008000800 */
[----:B------:R-:W2:Y:S01]  /*4840*/  LDC.64 R16, c[0x0][0x348] ;  /* 0x0000d200ff107b82 */ /* 0x000ea20000000a00 */
[----:B------:R-:W-:Y:S02]  /*4850*/  HFMA2 R13, -RZ, RZ, 0, 0 ;  /* 0x00000000ff0d7431 */ /* 0x000fe400000001ff */
[----:B------:R-:W-:Y:S01]  /*4860*/  IMAD.MOV.U32 R15, RZ, RZ, 0x1 ;  /* 0x00000001ff0f7424 */ /* 0x000fe200078e00ff */
[----:B------:R-:W1:Y:S01]  /*4870*/  LDCU.128 UR48, c[0x0][0xb10] ;  /* 0x00016200ff3077ac */ /* 0x000e620008000c00 */
[----:B------:R-:W-:Y:S01]  /*4880*/  IMAD.MOV.U32 R14, RZ, RZ, RZ ;  /* 0x000000ffff0e7224 */ /* 0x000fe200078e00ff */
[----:B------:R-:W-:Y:S01]  /*4890*/  MOV R7, 0x1000 ;  /* 0x0000100000077802 */ /* 0x000fe20000000f00 */
[----:B------:R-:W3:Y:S01]  /*48a0*/  LDCU UR30, c[0x0][0x374] ;  /* 0x00006e80ff1e77ac */ /* 0x000ee20008000800 */
[----:B------:R-:W4:Y:S01]  /*48b0*/  LDC.64 R2, c[0x0][0x888] ;  /* 0x00022200ff027b82 */ /* 0x000f220000000a00 */
[----:B------:R-:W3:Y:S01]  /*48c0*/  LDCU UR15, c[0x0][0xb0c] ;  /* 0x00016180ff0f77ac */ /* 0x000ee20008000800 */
[----:B------:R-:W2:Y:S06]  /*48d0*/  LDCU UR40, c[0x0][0xb20] ;  /* 0x00016400ff2877ac */ /* 0x000eac0008000800 */
[----:B------:R-:W4:Y:S01]  /*48e0*/  LDC.64 R4, c[0x0][0x890] ;  /* 0x00022400ff047b82 */ /* 0x000f220000000a00 */
[----:B------:R-:W2:Y:S01]  /*48f0*/  LDCU UR4, c[0x0][0xb30] ;  /* 0x00016600ff0477ac */ /* 0x000ea20008000800 */
[----:B------:R-:W-:Y:S01]  /*4900*/  UMOV UR21, 0x400 ;  /* 0x0000040000157882 */ /* 0x000fe20000000000 */
[----:B-1----:R-:W-:-:S02]  /*4910*/  UIMAD.WIDE.U32 UR6, UR31, UR48, URZ ;  /* 0x000000301f0672a5 */ /* 0x002fc4000f8e00ff */
[----:B---3--:R-:W-:Y:S02]  /*4920*/  UIMAD.WIDE.U32 UR8, UR30, UR51, URZ ;  /* 0x000000331e0872a5 */ /* 0x008fe4000f8e00ff */
[----:B------:R-:W-:Y:S02]  /*4930*/  ULEA UR21, UR45, UR21, 0x18 ;  /* 0x000000152d157291 */ /* 0x000fe4000f8ec0ff */
[----:B------:R-:W-:Y:S02]  /*4940*/  UPLOP3.LUT UP3, UPT, UPT, UPT, UPT, 0x40, 0x4 ;  /* 0x000000000004789c */ /* 0x000fe40003f6e870 */
[----:B------:R-:W-:Y:S01]  /*4950*/  UIADD3 UR37, UPT, UPT, UR21, 0x158, URZ ;  /* 0x0000015815257890 */ /* 0x000fe2000fffe0ff */
[----:B------:R-:W-:Y:S01]  /*4960*/  UMOV UR6, UR7 ;  /* 0x0000000700067c82 */ /* 0x000fe20008000000 */
[----:B------:R-:W-:Y:S01]  /*4970*/  UMOV UR38, UR9 ;  /* 0x0000000900267c82 */ /* 0x000fe20008000000 */
[----:B------:R-:W-:Y:S02]  /*4980*/  UISETP.GE.AND UP0, UPT, UR42, 0x1, UPT ;  /* 0x000000012a00788c */ /* 0x000fe4000bf06270 */
[----:B------:R-:W-:Y:S01]  /*4990*/  UISETP.NE.AND UP4, UPT, UR42, 0x1, UPT ;  /* 0x000000012a00788c */ /* 0x000fe2000bf85270 */
[----:B------:R-:W1:Y:S01]  /*49a0*/  LDCU.64 UR22, c[0x0][0xb28] ;  /* 0x00016500ff1677ac */ /* 0x000e620008000a00 */
[----:B------:R-:W-:-:S02]  /*49b0*/  UISETP.NE.AND UP6, UPT, UR15, 0x1, UPT ;  /* 0x000000010f00788c */ /* 0x000fc4000bfc5270 */
[----:B------:R-:W-:Y:S02]  /*49c0*/  UISETP.NE.AND UP5, UPT, UR50, 0x1, UPT ;  /* 0x000000013200788c */ /* 0x000fe4000bfa5270 */
[----:B------:R-:W-:Y:S02]  /*49d0*/  UIADD3 UR33, UPT, UPT, UR21, 0x140, URZ ;  /* 0x0000014015217890 */ /* 0x000fe4000fffe0ff */
[----:B------:R-:W-:Y:S02]  /*49e0*/  UIADD3 UR25, UPT, UPT, UR21, 0x148, URZ ;  /* 0x0000014815197890 */ /* 0x000fe4000fffe0ff */
[----:B------:R-:W-:Y:S02]  /*49f0*/  UIADD3 UR17, UPT, UPT, UR21, 0x150, URZ ;  /* 0x0000015015117890 */ /* 0x000fe4000fffe0ff */
[----:B------:R-:W-:Y:S02]  /*4a00*/  UPRMT UR37, UR45, 0x654, UR37 ;  /* 0x000006542d257896 */ /* 0x000fe40008000025 */
[----:B------:R-:W-:-:S02]  /*4a10*/  USHF.R.U32.HI UR39, URZ, UR49, UR6 ;  /* 0x00000031ff277299 */ /* 0x000fc40008011606 */
[----:B--2---:R-:W-:Y:S02]  /*4a20*/  USHF.R.U32.HI UR38, URZ, UR40, UR38 ;  /* 0x00000028ff267299 */ /* 0x004fe40008011626 */
[----:B------:R-:W-:-:S11]  /*4a30*/  UISETP.NE.AND UP2, UPT, UR4, 0x1, UPT ;  /* 0x000000010400788c */ /* 0x000fd6000bf45270 */
.L_x_102:
[C---:B------:R-:W-:Y:S02]  /*4a40*/  LEA R12, R14.reuse, UR21, 0x3 ;  /* 0x000000150e0c7c11 */ /* 0x040fe4000f8e18ff */
[----:B------:R-:W-:Y:S02]  /*4a50*/  SHF.L.U32 R0, R13, 0x1f, RZ ;  /* 0x0000001f0d007819 */ /* 0x000fe400000006ff */
[----:B------:R-:W-:Y:S02]  /*4a60*/  LEA R8, R14, UR21, 0x4 ;  /* 0x000000150e087c11 */ /* 0x000fe4000f8e20ff */
[----:B--2---:R-:W2:Y:S02]  /*4a70*/  SYNCS.PHASECHK.TRANS64.TRYWAIT P0, [R12+URZ+0x190], R0 ;  /* 0x000190000c0075a7 */ /* 0x004ea400080011ff */
[----:B--2---:R-:W-:Y:S05]  /*4a80*/  @!P0 BRA `(.L_x_92) ;  /* 0x0000006000cc8947 */ /* 0x004fea0003800000 */
.L_x_208:
[----:B------:R-:W3:Y:S01]  /*4a90*/  LDS.128 R8, [R8+0x220] ;  /* 0x0002200008087984 */ /* 0x000ee20000000c00 */
[----:B------:R-:W-:Y:S01]  /*4aa0*/  UISETP.GE.AND UP0, UPT, UR42, 0x1, UPT ;  /* 0x000000012a00788c */ /* 0x000fe2000bf06270 */
[----:B------:R-:W-:Y:S01]  /*4ab0*/  @!PT LDS RZ, [RZ] ;  /* 0x00000000fffff984 */ /* 0x000fe20000000800 */
[----:B------:R-:W-:Y:S01]  /*4ac0*/  @!PT LDS RZ, [RZ] ;  /* 0x00000000fffff984 */ /* 0x000fe20000000800 */
[----:B------:R-:W-:Y:S01]  /*4ad0*/  @!PT LDS RZ, [RZ] ;  /* 0x00000000fffff984 */ /* 0x000fe20000000800 */
[----:B------:R-:W-:Y:S01]  /*4ae0*/  @!PT LDS RZ, [RZ] ;  /* 0x00000000fffff984 */ /* 0x000fe20000000800 */
[----:B------:R1:W-:Y:S06]  /*4af0*/  MEMBAR.ALL.CTA ;  /* 0x0000000000007992 */ /* 0x0003ec0000008000 */
[----:B-1----:R-:W1:Y:S01]  /*4b00*/  FENCE.VIEW.ASYNC.S ;  /* 0x00000000000073c6 */ /* 0x002e620000000000 */
[----:B---3--:R-:W-:Y:S11]  /*4b10*/  LOP3.LUT P0, RZ, R10, 0x1, RZ, 0xc0, !PT ;  /* 0x000000010aff7812 */ /* 0x008ff6000780c0ff */
[----:B------:R-:W-:Y:S02]  /*4b20*/  @!UPT UIADD3 URZ, UPT, UPT, URZ, URZ, URZ ;  /* 0x000000fffffff290 */ /* 0x000fe4000fffe0ff */
[----:B-1----:R-:W-:Y:S01]  /*4b30*/  VOTEU.ANY UP1, P0 ;  /* 0x0000000000ff7886 */ /* 0x002fe20000020100 */
[----:B------:R-:W-:Y:S11]  /*4b40*/  PLOP3.LUT P0, PT, PT, PT, UP1, 0x80, 0x8 ;  /* 0x000000000008781c */ /* 0x000ff60003f0f018 */
[----:B------:R-:W-:Y:S02]  /*4b50*/  @!UPT UIADD3 URZ, UPT, UPT, URZ, URZ, URZ ;  /* 0x000000fffffff290 */ /* 0x000fe4000fffe0ff */
[----:B--2---:R-:W-:Y:S02]  /*4b60*/  @P0 SHF.R.U32.HI R0, RZ, 0x10, R9 ;  /* 0x00000010ff000819 */ /* 0x004fe40000011609 */
[----:B------:R-:W-:Y:S02]  /*4b70*/  @P0 MOV R6, R8 ;  /* 0x0000000800060202 */ /* 0x000fe40000000f00 */
[----:B------:R-:W-:Y:S01]  /*4b80*/  @P0 R2UR UR4, R0 ;  /* 0x00000000000402ca */ /* 0x000fe200000e0000 */
[----:B------:R-:W-:Y:S01]  /*4b90*/  VIADD R0, R12, 0x1a0 ;  /* 0x000001a00c007836 */ /* 0x000fe20000000000 */
[----:B------:R-:W-:Y:S02]  /*4ba0*/  @P0 LOP3.LUT R8, R9, 0xffff, RZ, 0xc0, !PT ;  /* 0x0000ffff09080812 */ /* 0x000fe400078ec0ff */
[----:B------:R-:W-:Y:S02]  /*4bb0*/  @P0 R2UR UR6, R6 ;  /* 0x00000000060602ca */ /* 0x000fe400000e0000 */
[----:B------:R-:W-:Y:S02]  /*4bc0*/  PRMT R0, RZ, 0x654, R0 ;  /* 0x00000654ff007816 */ /* 0x000fe40000000000 */
[----:B------:R-:W-:Y:S02]  /*4bd0*/  @P0 R2UR UR5, R8 ;  /* 0x00000000080502ca */ /* 0x000fe400000e0000 */
[----:B------:R1:W-:Y:S03]  /*4be0*/  SYNCS.ARRIVE.TRANS64.RED.A1T0 RZ, [R0+URZ], RZ ;  /* 0x000000ff00ff79a7 */ /* 0x0003e600081004ff */
[----:B------:R-:W-:Y:S04]  /*4bf0*/  @UP1 UMOV UR29, UR4 ;  /* 0x00000004001d1c82 */ /* 0x000fe80008000000 */
[----:B------:R-:W-:Y:S04]  /*4c00*/  @UP1 UMOV UR14, UR6 ;  /* 0x00000006000e1c82 */ /* 0x000fe80008000000 */
[----:B------:R-:W-:Y:S01]  /*4c10*/  @UP1 UMOV UR13, UR5 ;  /* 0x00000005000d1c82 */ /* 0x000fe20008000000 */
[----:B------:R-:W-:Y:S05]  /*4c20*/  BRA.U !UP0, `(.L_x_93) ;  /* 0x0000000108a47547 */ /* 0x000fea000b800000 */
[----:B------:R-:W-:Y:S02]  /*4c30*/  UIMAD.WIDE.U32 UR18, UR13, UR51, URZ ;  /* 0x000000330d1272a5 */ /* 0x000fe4000f8e00ff */
[----:B------:R-:W-:Y:S02]  /*4c40*/  UIMAD.WIDE.U32 UR26, UR14, UR48, URZ ;  /* 0x000000300e1a72a5 */ /* 0x000fe4000f8e00ff */
[----:B------:R-:W-:Y:S02]  /*4c50*/  USEL UR4, UR30, UR38, !UP5 ;  /* 0x000000261e047287 */ /* 0x000fe4000e800000 */
[----:B------:R-:W-:Y:S02]  /*4c60*/  USEL UR7, UR31, UR39, !UP6 ;  /* 0x000000271f077287 */ /* 0x000fe4000f000000 */
[----:B------:R-:W-:Y:S02]  /*4c70*/  UIMAD.WIDE.U32 UR8, UR4, UR22, URZ ;  /* 0x00000016040872a5 */ /* 0x000fe4000f8e00ff */
[----:B------:R-:W-:Y:S01]  /*4c80*/  UIMAD.WIDE.U32 UR10, UR7, UR22, URZ ;  /* 0x00000016070a72a5 */ /* 0x000fe2000f8e00ff */
[----:B------:R-:W-:Y:S02]  /*4c90*/  UMOV UR5, UR19 ;  /* 0x0000001300057c82 */ /* 0x000fe40008000000 */
[----:B------:R-:W-:Y:S03]  /*4ca0*/  USHF.R.U32.HI UR6, URZ, UR40, UR5 ;  /* 0x00000028ff067299 */ /* 0x000fe60008011605 */
[----:B------:R-:W-:Y:S01]  /*4cb0*/  UMOV UR5, UR27 ;  /* 0x0000001b00057c82 */ /* 0x000fe20008000000 */
[----:B------:R-:W-:Y:S02]  /*4cc0*/  USEL UR6, UR13, UR6, !UP5 ;  /* 0x000000060d067287 */ /* 0x000fe4000e800000 */
[----:B------:R-:W-:Y:S03]  /*4cd0*/  USHF.R.U32.HI UR12, URZ, UR49, UR5 ;  /* 0x00000031ff0c7299 */ /* 0x000fe60008011605 */
[----:B------:R-:W-:Y:S02]  /*4ce0*/  UMOV UR5, UR9 ;  /* 0x0000000900057c82 */ /* 0x000fe40008000000 */
[----:B------:R-:W-:Y:S03]  /*4cf0*/  @UP4 USHF.R.U32.HI UR4, URZ, UR23, UR5 ;  /* 0x00000017ff044299 */ /* 0x000fe60008011605 */
[----:B------:R-:W-:Y:S01]  /*4d00*/  UMOV UR5, UR11 ;  /* 0x0000000b00057c82 */ /* 0x000fe20008000000 */
[----:B------:R-:W-:Y:S02]  /*4d10*/  UIMAD UR4, UR42, UR4, URZ ;  /* 0x000000042a0472a4 */ /* 0x000fe4000f8e02ff */
[----:B------:R-:W-:Y:S02]  /*4d20*/  @UP4 USHF.R.U32.HI UR7, URZ, UR23, UR5 ;  /* 0x00000017ff074299 */ /* 0x000fe40008011605 */
[----:B------:R-:W-:Y:S02]  /*4d30*/  UIMAD.WIDE.U32 UR10, UR6, UR22, URZ ;  /* 0x00000016060a72a5 */ /* 0x000fe4000f8e00ff */
[----:B------:R-:W-:Y:S02]  /*4d40*/  USEL UR5, UR14, UR12, !UP6 ;  /* 0x0000000c0e057287 */ /* 0x000fe4000f000000 */
[----:B------:R-:W-:Y:S02]  /*4d50*/  UIMAD UR8, UR42, UR7, URZ ;  /* 0x000000072a0872a4 */ /* 0x000fe4000f8e02ff */
[----:B------:R-:W-:Y:S03]  /*4d60*/  UISETP.GE.AND UP0, UPT, UR6, UR4, UPT ;  /* 0x000000040600728c */ /* 0x000fe6000bf06270 */
[----:B------:R-:W-:Y:S01]  /*4d70*/  UMOV UR4, UR11 ;  /* 0x0000000b00047c82 */ /* 0x000fe20008000000 */
[----:B------:R-:W-:Y:S02]  /*4d80*/  UISETP.GE.OR UP0, UPT, UR5, UR8, UP0 ;  /* 0x000000080500728c */ /* 0x000fe40008706670 */
[----:B------:R-:W-:Y:S02]  /*4d90*/  USHF.R.U32.HI UR4, URZ, UR23, UR4 ;  /* 0x00000017ff047299 */ /* 0x000fe40008011604 */
[----:B------:R-:W-:Y:S02]  /*4da0*/  UIMAD.WIDE.U32 UR8, UR5, UR22, URZ ;  /* 0x00000016050872a5 */ /* 0x000fe4000f8e00ff */
[----:B------:R-:W-:Y:S04]  /*4db0*/  USEL UR10, UR6, UR4, !UP4 ;  /* 0x00000004060a7287 */ /* 0x000fe8000e000000 */
[----:B------:R-:W-:Y:S01]  /*4dc0*/  UIADD3 UR11, UPT, UPT, -UR10, URZ, URZ ;  /* 0x000000ff0a0b7290 */ /* 0x000fe2000fffe1ff */
[----:B------:R-:W-:Y:S02]  /*4dd0*/  @!UP0 UMOV UR4, UR9 ;  /* 0x0000000900048c82 */ /* 0x000fe40008000000 */
[----:B------:R-:W-:Y:S02]  /*4de0*/  @!UP0 USHF.R.U32.HI UR4, URZ, UR23, UR4 ;  /* 0x00000017ff048299 */ /* 0x000fe40008011604 */
[----:B------:R-:W-:Y:S02]  /*4df0*/  UIMAD UR8, UR42, UR11, UR6 ;  /* 0x0000000b2a0872a4 */ /* 0x000fe4000f8e0206 */
[----:B------:R-:W-:Y:S04]  /*4e00*/  @!UP0 USEL UR4, UR5, UR4, !UP4 ;  /* 0x0000000405048287 */ /* 0x000fe8000e000000 */
[----:B------:R-:W-:Y:S02]  /*4e10*/  @!UP0 UIMAD UR8, UR7, UR8, UR4 ;  /* 0x00000008070882a4 */ /* 0x000fe4000f8e0204 */
[----:B------:R-:W-:Y:S02]  /*4e20*/  @!UP0 UIADD3 UR9, UPT, UPT, UR10, -UR4, URZ ;  /* 0x800000040a098290 */ /* 0x000fe4000fffe0ff */
[----:B------:R-:W-:Y:S02]  /*4e30*/  UIADD3 UR4, UPT, UPT, -UR5, URZ, URZ ;  /* 0x000000ff05047290 */ /* 0x000fe4000fffe1ff */
[----:B------:R-:W-:Y:S02]  /*4e40*/  UIADD3 UR7, UPT, UPT, -UR6, URZ, URZ ;  /* 0x000000ff06077290 */ /* 0x000fe4000fffe1ff */
[----:B------:R-:W-:Y:S02]  /*4e50*/  @!UP0 UIMAD UR6, UR9, UR42, UR5 ;  /* 0x0000002a090682a4 */ /* 0x000fe4000f8e0205 */
[----:B------:R-:W-:Y:S02]  /*4e60*/  UIMAD UR14, UR15, UR4, UR14 ;  /* 0x000000040f0e72a4 */ /* 0x000fe4000f8e020e */
[----:B------:R-:W-:Y:S01]  /*4e70*/  UIMAD UR13, UR50, UR7, UR13 ;  /* 0x00000007320d72a4 */ /* 0x000fe2000f8e020d */
[----:B------:R-:W-:Y:S02]  /*4e80*/  @!UP0 UMOV UR5, UR8 ;  /* 0x0000000800058c82 */ /* 0x000fe40008000000 */
[----:B------:R-:W-:Y:S02]  /*4e90*/  UIMAD UR14, UR5, UR15, UR14 ;  /* 0x0000000f050e72a4 */ /* 0x000fe4000f8e020e */
[----:B------:R-:W-:Y:S11]  /*4ea0*/  UIMAD UR13, UR6, UR50, UR13 ;  /* 0x00000032060d72a4 */ /* 0x000ff6000f8e020d */
[----:B------:R-:W-:Y:S01]  /*4eb0*/  @!UPT UIADD3 URZ, UPT, UPT, URZ, URZ, URZ ;  /* 0x000000fffffff290 */ /* 0x000fe2000fffe0ff */
.L_x_93:
[----:B------:R-:W2:Y:S01]  /*4ec0*/  @!UP2 LDCU.128 UR8, c[0x0][0xb10] ;  /* 0x00016200ff08a7ac */ /* 0x000ea20008000c00 */
[C---:B----4-:R-:W-:Y:S02]  /*4ed0*/  ISETP.NE.U32.AND P1, PT, R4.reuse, RZ, PT ;  /* 0x000000ff0400720c */ /* 0x050fe40003f25070 */
[----:B------:R-:W-:Y:S02]  /*4ee0*/  ISETP.NE.U32.AND P0, PT, R4, RZ, PT ;  /* 0x000000ff0400720c */ /* 0x000fe40003f05070 */
[C---:B------:R-:W-:Y:S02]  /*4ef0*/  ISETP.NE.AND.EX P1, PT, R5.reuse, RZ, PT, P1 ;  /* 0x000000ff0500720c */ /* 0x040fe40003f25310 */
[----:B------:R-:W-:Y:S01]  /*4f00*/  ISETP.NE.AND.EX P0, PT, R5, RZ, PT, P0 ;  /* 0x000000ff0500720c */ /* 0x000fe20003f05300 */
[----:B------:R-:W3:Y:S01]  /*4f10*/  @!UP2 LDCU UR5, c[0x0][0xb0c] ;  /* 0x00016180ff05a7ac */ /* 0x000ee20008000800 */
[----:B------:R-:W-:Y:S01]  /*4f20*/  SHF.L.U32 R9, R15, 0x1f, RZ ;  /* 0x0000001f0f097819 */ /* 0x000fe200000006ff */
[----:B------:R-:W-:Y:S02]  /*4f30*/  USHF.L.U32 UR35, UR16, 0x6, URZ ;  /* 0x0000000610237899 */ /* 0x000fe400080006ff */
[----:B------:R-:W-:Y:S02]  /*4f40*/  USHF.L.U32 UR34, UR20, 0x8, URZ ;  /* 0x0000000814227899 */ /* 0x000fe400080006ff */
[----:B--2---:R-:W-:Y:S07]  /*4f50*/  UIMAD.WIDE.U32 UR6, UR14, UR8, URZ ;  /* 0x000000080e0672a5 */ /* 0x004fee000f8e00ff */
[----:B------:R-:W-:Y:S01]  /*4f60*/  @!UP2 UMOV UR4, UR7 ;  /* 0x000000070004ac82 */ /* 0x000fe20008000000 */
[----:B---3--:R-:W-:Y:S02]  /*4f70*/  @!UP2 UISETP.NE.AND UP0, UPT, UR5, 0x1, UPT ;  /* 0x000000010500a88c */ /* 0x008fe4000bf05270 */
[----:B------:R-:W-:Y:S02]  /*4f80*/  @!UP2 USHF.R.U32.HI UR4, URZ, UR9, UR4 ;  /* 0x00000009ff04a299 */ /* 0x000fe40008011604 */
[----:B------:R-:W-:Y:S02]  /*4f90*/  UIMAD.WIDE.U32 UR6, UR13, UR11, URZ ;  /* 0x0000000b0d0672a5 */ /* 0x000fe4000f8e00ff */
[----:B------:R-:W-:Y:S02]  /*4fa0*/  @!UP2 USEL UR8, UR14, UR4, !UP0 ;  /* 0x000000040e08a287 */ /* 0x000fe4000c000000 */
[----:B------:R-:W-:Y:S03]  /*4fb0*/  @!UP2 UISETP.NE.AND UP0, UPT, UR10, 0x1, UPT ;  /* 0x000000010a00a88c */ /* 0x000fe6000bf05270 */
[----:B------:R-:W-:Y:S02]  /*4fc0*/  @!UP2 UMOV UR6, UR7 ;  /* 0x000000070006ac82 */ /* 0x000fe40008000000 */
[----:B------:R-:W2:Y:S02]  /*4fd0*/  @!UP2 LDCU UR4, c[0x0][0xb20] ;  /* 0x00016400ff04a7ac */ /* 0x000ea40008000800 */
[----:B--2---:R-:W-:Y:S04]  /*4fe0*/  @!UP2 USHF.R.U32.HI UR6, URZ, UR4, UR6 ;  /* 0x00000004ff06a299 */ /* 0x004fe80008011606 */
[----:B------:R-:W-:Y:S04]  /*4ff0*/  @!UP2 USEL UR6, UR13, UR6, !UP0 ;  /* 0x000000060d06a287 */ /* 0x000fe8000c000000 */
[----:B------:R-:W-:Y:S02]  /*5000*/  @!UP2 UIADD3 UR4, UPT, UPT, -UR8, UR6, URZ ;  /* 0x000000060804a290 */ /* 0x000fe4000fffe1ff */
[----:B------:R-:W-:Y:S02]  /*5010*/  @!UP2 UIADD3 UR6, UPT, UPT, UR8, -UR6, URZ ;  /* 0x800000060806a290 */ /* 0x000fe4000fffe0ff */
[----:B------:R-:W-:Y:S02]  /*5020*/  @!UP2 UIMAD UR14, UR4, UR5, UR14 ;  /* 0x00000005040ea2a4 */ /* 0x000fe4000f8e020e */
[----:B------:R-:W-:Y:S01]  /*5030*/  @!UP2 UIMAD UR13, UR6, UR10, UR13 ;  /* 0x0000000a060da2a4 */ /* 0x000fe2000f8e020d */
[----:B------:R-:W-:Y:S11]  /*5040*/  BRA.U UP3, `(.L_x_94) ;  /* 0x0000000103107547 */ /* 0x000ff6000b800000 */
[----:B------:R-:W-:Y:S04]  /*5050*/  MOV R6, UR43 ;  /* 0x0000002b00067c02 */ /* 0x000fe80008000f00 */
[----:B------:R-:W-:Y:S04]  /*5060*/  SHF.L.U32 R6, R6, 0x1f, RZ ;  /* 0x0000001f06067819 */ /* 0x000fe800000006ff */
[----:B------:R-:W2:Y:S02]  /*5070*/  SYNCS.PHASECHK.TRANS64.TRYWAIT P2, [UR21+0x188], R6 ;  /* 0x00018806ff0075a7 */ /* 0x000ea40008041115 */
[----:B--2---:R-:W-:Y:S05]  /*5080*/  @!P2 BRA `(.L_x_95) ;  /* 0x0000005c0060a947 */ /* 0x004fea0003800000 */
.L_x_94:
[----:B------:R-:W-:Y:S05]  /*5090*/  @!P1 BRA `(.L_x_96) ;  /* 0x0000000000309947 */ /* 0x000fea0003800000 */
[----:B------:R-:W-:Y:S01]  /*50a0*/  ISETP.NE.U32.AND P1, PT, R2, RZ, PT ;  /* 0x000000ff0200720c */ /* 0x000fe20003f25070 */
[----:B------:R-:W2:Y:S01]  /*50b0*/  LDCU.64 UR4, c[0x0][0x358] ;  /* 0x00006b00ff0477ac */ /* 0x000ea20008000a00 */
[----:B------:R-:W-:Y:S02]  /*50c0*/  IMAD.MOV.U32 R74, RZ, RZ, 0x1 ;  /* 0x00000001ff4a7424 */ /* 0x000fe400078e00ff */
[----:B------:R-:W-:Y:S11]  /*50d0*/  ISETP.NE.AND.EX P1, PT, R3, RZ, PT, P1 ;  /* 0x000000ff0300720c */ /* 0x000ff60003f25310 */
[----:B------:R-:W-:Y:S02]  /*50e0*/  @!UPT UIADD3 URZ, UPT, UPT, URZ, URZ, URZ ;  /* 0x000000fffffff290 */ /* 0x000fe4000fffe0ff */
[----:B------:R-:W3:Y:S01]  /*50f0*/  @P1 LDC.64 R10, c[0x0][0x888] ;  /* 0x00022200ff0a1b82 */ /* 0x000ee20000000a00 */
[----:B-1----:R-:W-:Y:S04]  /*5100*/  @P1 IMAD R0, R4, UR36, RZ ;  /* 0x0000002404001c24 */ /* 0x002fe8000f8e02ff */
[----:B---3--:R-:W-:Y:S04]  /*5110*/  @P1 IMAD.WIDE R10, R0, 0x4, R10 ;  /* 0x00000004000a1825 */ /* 0x008fe800078e020a */
[----:B------:R-:W-:Y:S01]  /*5120*/  HFMA2 R0, -RZ, RZ, 0, 5.9604644775390625e-08 ;  /* 0x00000001ff007431 */ /* 0x000fe200000001ff */
[----:B--2--5:R2:W5:Y:S04]  /*5130*/  @P1 LDG.E R40, desc[UR4][R10.64] ;  /* 0x000000040a281981 */ /* 0x024568000c1e1900 */
[----:B------:R-:W-:Y:S01]  /*5140*/  @!P1 PRMT R74, R0, 0x7610, R74 ;  /* 0x00007610004a9816 */ /* 0x000fe2000000004a */
[----:B--2---:R-:W3:Y:S06]  /*5150*/  @!P1 LDC R40, c[0x0][0x880] ;  /* 0x00022000ff289b82 */ /* 0x004eec0000000800 */
.L_x_96:
[----:B---3-5:R-:W-:Y:S01]  /*5160*/  @!P0 ISETP.EQ.AND P1, PT, R40, RZ, PT ;  /* 0x000000ff2800820c */ /* 0x028fe20003f22270 */
[----:B------:R-:W-:Y:S01]  /*5170*/  @!UPT UIADD3 URZ, UPT, UPT, URZ, URZ, URZ ;  /* 0x000000fffffff290 */ /* 0x000fe2000fffe0ff */
[----:B------:R-:W-:Y:S11]  /*5180*/  @!P0 BRA `(.L_x_97) ;  /* 0x0000000000188947 */ /* 0x000ff60003800000 */
[----:B------:R-:W-:Y:S02]  /*5190*/  LOP3.LUT P0, RZ, R74, 0xff, RZ, 0xc0, !PT ;  /* 0x000000ff4aff7812 */ /* 0x000fe4000780c0ff */
[----:B------:R-:W-:Y:S04]  /*51a0*/  ISETP.NE.U32.AND P1, PT, R2, RZ, PT ;  /* 0x000000ff0200720c */ /* 0x000fe80003f25070 */
[----:B------:R-:W-:Y:S04]  /*51b0*/  ISETP.NE.AND.EX P1, PT, R3, RZ, PT, P1 ;  /* 0x000000ff0300720c */ /* 0x000fe80003f25310 */
[----:B------:R-:W-:Y:S03]  /*51c0*/  PLOP3.LUT P1, PT, P1, PT, PT, 0x8, 0x80 ;  /* 0x000000000080781c */ /* 0x000fe60000f2e170 */
[----:B------:R-:W-:Y:S11]  /*51d0*/  @P0 ISETP.EQ.AND P1, PT, R40, RZ, PT ;  /* 0x000000ff2800020c */ /* 0x000ff60003f22270 */
[----:B------:R-:W-:Y:S02]  /*51e0*/  @!UPT UIADD3 URZ, UPT, UPT, URZ, URZ, URZ ;  /* 0x000000fffffff290 */ /* 0x000fe4000fffe0ff */
.L_x_97:
[----:B------:R-:W2:Y:S01]  /*51f0*/  SYNCS.PHASECHK.TRANS64.TRYWAIT P2, [UR21+0x160], R9 ;  /* 0x00016009ff0075a7 */ /* 0x000ea20008041115 */
[----:B------:R-:W-:Y:S04]  /*5200*/  ELECT P0, URZ, PT ;  /* 0x0000000000ff782f */ /* 0x000fe80003800000 */
[----:B------:R-:W-:Y:S11]  /*5210*/  PLOP3.LUT P1, PT, P1, P0, PT, 0xf2, 0x2f ;  /* 0x00000000002f781c */ /* 0x000ff60000f21e72 */
[----:B------:R-:W-:Y:S02]  /*5220*/  @!UPT UIADD3 URZ, UPT, UPT, URZ, URZ, URZ ;  /* 0x000000fffffff290 */ /* 0x000fe4000fffe0ff */
[----:B------:R-:W-:Y:S05]  /*5230*/  @!P1 IADD3 R8, P0, PT, R16, 0x580, RZ ;  /* 0x0000058010089810 */ /* 0x000fea0007f1e0ff */
[----:B-1----:R-:W-:Y:S01]  /*5240*/  @!P1 IMAD.X R6, RZ, RZ, R17, P0 ;  /* 0x000000ffff069224 */ /* 0x002fe200000e0611 */
[----:B--2---:R-:W-:Y:S07]  /*5250*/  @!P2 BRA `(.L_x_98) ;  /* 0x0000005c0004a947 */ /* 0x004fee0003800000 */
.L_x_211:
[----:B------:R-:W-:Y:S01]  /*5260*/  @!P1 R2UR UR5, R8 ;  /* 0x00000000080592ca */ /* 0x000fe200000e0000 */
[----:B------:R-:W-:Y:S01]  /*5270*/  VOTEU.ALL UP0, P1 ;  /* 0x0000000000ff7886 */ /* 0x000fe20000800000 */
[----:B------:R-:W-:Y:S01]  /*5280*/  @!P1 R2UR UR4, R6 ;  /* 0x00000000060492ca */ /* 0x000fe200000e0000 */
[----:B-1----:R-:W-:Y:S01]  /*5290*/  @!P1 IMAD.MOV.U32 R0, RZ, RZ, 0x1000 ;  /* 0x00001000ff009424 */ /* 0x002fe200078e00ff */
[----:B------:R-:W-:Y:S01]  /*52a0*/  UMOV UR8, 0x0 ;  /* 0x0000000000087882 */ /* 0x000fe20000000000 */
[----:B------:R-:W-:Y:S01]  /*52b0*/  UMOV UR9, 0x10000000 ;  /* 0x1000000000097882 */ /* 0x000fe20000000000 */
[----:B------:R-:W-:Y:S01]  /*52c0*/  @!UP0 UIADD3 UR32, UPT, UPT, UR21, 0x400, URZ ;  /* 0x0000040015208890 */ /* 0x000fe2000fffe0ff */
[----:B------:R-:W-:Y:S01]  /*52d0*/  @!P1 IADD3 R8, P0, PT, R16, 0x580, RZ ;  /* 0x0000058010089810 */ /* 0x000fe20007f1e0ff */
[----:B------:R-:W-:Y:S01]  /*52e0*/  VOTEU.ALL UP0, P1 ;  /* 0x0000000000ff7886 */ /* 0x000fe20000800000 */
[----:B------:R-:W-:Y:S03]  /*52f0*/  UPRMT UR6, UR45, 0x654, UR33 ;  /* 0x000006542d067896 */ /* 0x000fe60008000021 */
[----:B------:R-:W-:Y:S02]  /*5300*/  @!P1 IMAD.X R6, RZ, RZ, R17, P0 ;  /* 0x000000ffff069224 */ /* 0x000fe400000e0611 */
[----:B------:R-:W-:Y:S02]  /*5310*/  IMAD.U32 R10, RZ, RZ, UR5 ;  /* 0x00000005ff0a7e24 */ /* 0x000fe4000f8e00ff */
[----:B------:R-:W-:Y:S03]  /*5320*/  IMAD.U32 R11, RZ, RZ, UR4 ;  /* 0x00000004ff0b7e24 */ /* 0x000fe6000f8e00ff */
[----:B------:R-:W-:Y:S02]  /*5330*/  @!P1 R2UR UR4, R10 ;  /* 0x000000000a0492ca */ /* 0x000fe400000e0000 */
[----:B------:R-:W-:Y:S11]  /*5340*/  @!P1 R2UR UR5, R11 ;  /* 0x000000000b0592ca */ /* 0x000ff600000e0000 */
[----:B------:R-:W-:Y:S02]  /*5350*/  @!UPT UIADD3 URZ, UPT, UPT, URZ, URZ, URZ ;  /* 0x000000fffffff290 */ /* 0x000fe4000fffe0ff */
[----:B------:R1:W-:Y:S01]  /*5360*/  @!UP0 UTMALDG.3D [UR32], [UR4], desc[UR8] ;  /* 0x00000820040085b4 */ /* 0x0003e20008011000 */
[----:B------:R1:W-:Y:S01]  /*5370*/  @!P1 SYNCS.ARRIVE.TRANS64.RED.A0TR RZ, [UR21+0x140], R0 ;  /* 0x00014000ffff99a7 */ /* 0x0003e20008300415 */
[----:B------:R-:W-:Y:S01]  /*5380*/  SYNCS.ARRIVE.TRANS64.RED.A1T0 RZ, [UR6], RZ ;  /* 0x000000ffffff79a7 */ /* 0x000fe20008100406 */
[----:B------:R-:W2:Y:S02]  /*5390*/  SYNCS.PHASECHK.TRANS64.TRYWAIT P2, [UR21+0x168], R9 ;  /* 0x00016809ff0075a7 */ /* 0x000ea40008041115 */
[----:B-12---:R-:W-:Y:S05]  /*53a0*/  @!P2 BRA `(.L_x_99) ;  /* 0x0000005800c8a947 */ /* 0x006fea0003800000 */
.L_x_213:
        /* <DEDUP_REMOVED lines=8> */
[----:B------:R-:W-:Y:S01]  /*5430*/  @!UP0 UIADD3 UR24, UPT, UPT, UR21, 0x1400, URZ ;  /* 0x0000140015188890 */ /* 0x000fe2000fffe0ff */
[----:B------:R-:W-:Y:S01]  /*5440*/  VOTEU.ALL UP0, P1 ;  /* 0x0000000000ff7886 */ /* 0x000fe20000800000 */
[----:B------:R-:W-:Y:S01]  /*5450*/  UMOV UR27, UR35 ;  /* 0x00000023001b7c82 */ /* 0x000fe20008000000 */
[----:B------:R-:W-:Y:S02]  /*5460*/  UMOV UR28, UR36 ;  /* 0x00000024001c7c82 */ /* 0x000fe40008000000 */
[----:B------:R-:W-:Y:S01]  /*5470*/  IMAD.U32 R10, RZ, RZ, UR5 ;  /* 0x00000005ff0a7e24 */ /* 0x000fe2000f8e00ff */
[----:B------:R-:W-:Y:S01]  /*5480*/  UPRMT UR6, UR45, 0x654, UR25 ;  /* 0x000006542d067896 */ /* 0x000fe20008000019 */
[----:B------:R-:W-:Y:S02]  /*5490*/  IMAD.U32 R11, RZ, RZ, UR4 ;  /* 0x00000004ff0b7e24 */ /* 0x000fe4000f8e00ff */
[----:B------:R-:W-:Y:S01]  /*54a0*/  @!P1 IMAD.X R6, RZ, RZ, R17, P0 ;  /* 0x000000ffff069224 */ /* 0x000fe200000e0611 */
        /* <DEDUP_REMOVED lines=8> */
.L_x_215:
[----:B------:R-:W-:Y:S01]  /*5530*/  @!P1 R2UR UR5, R8 ;  /* 0x00000000080592ca */ /* 0x000fe200000e0000 */
[----:B------:R-:W-:Y:S01]  /*5540*/  VOTEU.ALL UP0, P1 ;  /* 0x0000000000ff7886 */ /* 0x000fe20000800000 */
[----:B------:R-:W-:Y:S01]  /*5550*/  @!P1 R2UR UR4, R6 ;  /* 0x00000000060492ca */ /* 0x000fe200000e0000 */
[----:B-1----:R-:W-:Y:S01]  /*5560*/  @!P1 IMAD.MOV.U32 R0, RZ, RZ, 0x1000 ;  /* 0x00001000ff009424 */ /* 0x002fe200078e00ff */
[----:B------:R-:W-:Y:S01]  /*5570*/  UMOV UR8, 0x0 ;  /* 0x0000000000087882 */ /* 0x000fe20000000000 */
[----:B------:R-:W-:Y:S01]  /*5580*/  UMOV UR9, 0x10000000 ;  /* 0x1000000000097882 */ /* 0x000fe20000000000 */
[----:B------:R-:W-:Y:S01]  /*5590*/  @!UP0 UIADD3 UR18, UPT, UPT, UR34, 0x80, URZ ;  /* 0x0000008022128890 */ /* 0x000fe2000fffe0ff */
[----:B------:R-:W-:Y:S01]  /*55a0*/  VIADD R14, R14, 0x1 ;  /* 0x000000010e0e7836 */ /* 0x000fe20000000000 */
[----:B------:R-:W-:Y:S01]  /*55b0*/  @!UP0 UIADD3 UR16, UPT, UPT, UR21, 0x2400, URZ ;  /* 0x0000240015108890 */ /* 0x000fe2000fffe0ff */
[----:B------:R-:W-:Y:S01]  /*55c0*/  VOTEU.ALL UP0, P1 ;  /* 0x0000000000ff7886 */ /* 0x000fe20000800000 */
[----:B------:R-:W-:Y:S01]  /*55d0*/  UMOV UR19, UR35 ;  /* 0x0000002300137c82 */ /* 0x000fe20008000000 */
[----:B------:R-:W-:Y:S02]  /*55e0*/  UMOV UR20, UR36 ;  /* 0x0000002400147c82 */ /* 0x000fe40008000000 */
[----:B------:R-:W-:Y:S01]  /*55f0*/  IMAD.U32 R10, RZ, RZ, UR5 ;  /* 0x00000005ff0a7e24 */ /* 0x000fe2000f8e00ff */
[----:B------:R-:W-:Y:S01]  /*5600*/  UPRMT UR6, UR45, 0x654, UR17 ;  /* 0x000006542d067896 */ /* 0x000fe20008000011 */
        /* <DEDUP_REMOVED lines=9> */
.L_x_217:
[----:B------:R-:W-:Y:S01]  /*56a0*/  @!P1 IADD3 R6, P0, PT, R16, 0x580, RZ ;  /* 0x0000058010069810 */ /* 0x000fe20007f1e0ff */
[----:B------:R-:W-:Y:S01]  /*56b0*/  VOTEU.ALL UP0, P1 ;  /* 0x0000000000ff7886 */ /* 0x000fe20000800000 */
[----:B------:R-:W-:Y:S01]  /*56c0*/  UMOV UR6, 0x0 ;  /* 0x0000000000067882 */ /* 0x000fe20000000000 */
[----:B------:R-:W-:Y:S01]  /*56d0*/  UMOV UR7, 0x10000000 ;  /* 0x1000000000077882 */ /* 0x000fe20000000000 */
[----:B------:R-:W-:Y:S01]  /*56e0*/  @!P1 R2UR UR5, R6 ;  /* 0x00000000060592ca */ /* 0x000fe200000e0000 */
[----:B-1----:R-:W-:Y:S01]  /*56f0*/  @!P1 IMAD.X R0, RZ, RZ, R17, P0 ;  /* 0x000000ffff009224 */ /* 0x002fe200000e0611 */
[----:B------:R-:W-:Y:S01]  /*5700*/  @!UP0 UIADD3 UR10, UPT, UPT, UR34, 0xc0, URZ ;  /* 0x000000c0220a8890 */ /* 0x000fe2000fffe0ff */
[----:B------:R-:W-:Y:S01]  /*5710*/  R2UR UR18, R76 ;  /* 0x000000004c1272ca */ /* 0x000fe200000e0000 */
[----:B------:R-:W-:Y:S01]  /*5720*/  @!UP0 UIADD3 UR8, UPT, UPT, UR21, 0x3400, URZ ;  /* 0x0000340015088890 */ /* 0x000fe2000fffe0ff */
[----:B------:R-:W-:Y:S01]  /*5730*/  R2UR UR16, R77 ;  /* 0x000000004d1072ca */ /* 0x000fe200000e0000 */
[----:B------:R-:W-:Y:S01]  /*5740*/  @!UP0 UIADD3 UR9, UPT, UPT, UR21, 0x158, URZ ;  /* 0x0000015815098890 */ /* 0x000fe2000fffe0ff */
[----:B------:R-:W-:Y:S01]  /*5750*/  @!P1 R2UR UR4, R0 ;  /* 0x00000000000492ca */ /* 0x000fe200000e0000 */
[----:B------:R-:W-:Y:S01]  /*5760*/  VOTEU.ALL UP0, P1 ;  /* 0x0000000000ff7886 */ /* 0x000fe20000800000 */
[----:B------:R-:W-:Y:S01]  /*5770*/  UMOV UR11, UR35 ;  /* 0x00000023000b7c82 */ /* 0x000fe20008000000 */
[----:B------:R-:W-:Y:S01]  /*5780*/  UMOV UR12, UR36 ;  /* 0x00000024000c7c82 */ /* 0x000fe20008000000 */
[C---:B------:R-:W-:Y:S01]  /*5790*/  ISETP.NE.AND P0, PT, R14.reuse, 0x2, PT ;  /* 0x000000020e00780c */ /* 0x040fe20003f05270 */
[----:B------:R-:W-:Y:S01]  /*57a0*/  UPLOP3.LUT UP3, UPT, UPT, UPT, UPT, 0x80, 0x8 ;  /* 0x000000000008789c */ /* 0x000fe20003f6f070 */
[----:B------:R-:W-:Y:S01]  /*57b0*/  IMAD.U32 R8, RZ, RZ, UR5 ;  /* 0x00000005ff087e24 */ /* 0x000fe2000f8e00ff */
[----:B------:R-:W-:Y:S01]  /*57c0*/  LOP3.LUT R15, R15, 0x1, RZ, 0x3c, !PT ;  /* 0x000000010f0f7812 */ /* 0x000fe200078e3cff */
[----:B------:R-:W-:Y:S01]  /*57d0*/  UMOV UR36, UR29 ;  /* 0x0000001d00247c82 */ /* 0x000fe20008000000 */
[----:B------:R-:W-:Y:S01]  /*57e0*/  SEL R0, RZ, 0x1, P0 ;  /* 0x00000001ff007807 */ /* 0x000fe20000000000 */
[----:B------:R-:W-:Y:S01]  /*57f0*/  UIADD3 UR20, UPT, UPT, UR13, UR18, URZ ;  /* 0x000000120d147290 */ /* 0x000fe2000fffe0ff */
[----:B------:R-:W-:Y:S01]  /*5800*/  SEL R14, R14, RZ, P0 ;  /* 0x000000ff0e0e7207 */ /* 0x000fe20000000000 */
[----:B------:R-:W-:Y:S01]  /*5810*/  UIADD3 UR16, UPT, UPT, UR14, UR16, URZ ;  /* 0x000000100e107290 */ /* 0x000fe2000fffe0ff */
[----:B------:R-:W-:Y:S01]  /*5820*/  IMAD.U32 R9, RZ, RZ, UR4 ;  /* 0x00000004ff097e24 */ /* 0x000fe2000f8e00ff */
[----:B------:R-:W-:Y:S02]  /*5830*/  @!P1 R2UR UR4, R8 ;  /* 0x00000000080492ca */ /* 0x000fe400000e0000 */
[----:B------:R-:W-:Y:S02]  /*5840*/  LOP3.LUT R13, R13, R0, RZ, 0x3c, !PT ;  /* 0x000000000d0d7212 */ /* 0x000fe400078e3cff */
[----:B------:R-:W-:Y:S11]  /*5850*/  @!P1 R2UR UR5, R9 ;  /* 0x00000000090592ca */ /* 0x000ff600000e0000 */
[----:B------:R-:W-:Y:S02]  /*5860*/  @!UPT UIADD3 URZ, UPT, UPT, URZ, URZ, URZ ;  /* 0x000000fffffff290 */ /* 0x000fe4000fffe0ff */
[----:B------:R2:W-:Y:S01]  /*5870*/  @!UP0 UTMALDG.3D [UR8], [UR4], desc[UR6] ;  /* 0x00000608040085b4 */ /* 0x0005e20008011000 */
[----:B------:R2:W-:Y:S01]  /*5880*/  @!P1 SYNCS.ARRIVE.TRANS64.RED.A0TR RZ, [UR21+0x158], R7 ;  /* 0x00015807ffff99a7 */ /* 0x0005e20008300415 */
[----:B------:R-:W-:Y:S01]  /*5890*/  SYNCS.ARRIVE.TRANS64.RED.A1T0 RZ, [UR37], RZ ;  /* 0x000000ffffff79a7 */ /* 0x000fe20008100425 */
[----:B------:R-:W-:Y:S05]  /*58a0*/  BRA.U UP1, `(.L_x_102) ;  /* 0xfffffff101647547 */ /* 0x000fea000b83ffff */
[----:B------:R-:W-:-:S04]  /*58b0*/  SHF.L.U32 R2, R15, 0x1f, RZ ;  /* 0x0000001f0f027819 */ /* 0x000fc800000006ff */
[----:B------:R-:W1:Y:S02]  /*58c0*/  SYNCS.PHASECHK.TRANS64.TRYWAIT P0, [UR21+0x160], R2 ;  /* 0x00016002ff0075a7 */ /* 0x000e640008001115 */
[----:B-1----:R-:W-:Y:S05]  /*58d0*/  @!P0 BRA `(.L_x_103) ;  /* 0x0000005400c48947 */ /* 0x002fea0003800000 */
.L_x_219:
[----:B------:R-:W3:Y:S02]  /*58e0*/  SYNCS.PHASECHK.TRANS64.TRYWAIT P0, [UR21+0x168], R2 ;  /* 0x00016802ff0075a7 */ /* 0x000ee40008001115 */
[----:B---3--:R-:W-:Y:S05]  /*58f0*/  @!P0 BRA `(.L_x_104) ;  /* 0x0000005400d48947 */ /* 0x008fea0003800000 */
.L_x_221:
[----:B------:R-:W3:Y:S02]  /*5900*/  SYNCS.PHASECHK.TRANS64.TRYWAIT P0, [UR21+0x170], R2 ;  /* 0x00017002ff0075a7 */ /* 0x000ee40008001115 */
[----:B---3--:R-:W-:Y:S05]  /*5910*/  @!P0 BRA `(.L_x_105) ;  /* 0x0000005400e48947 */ /* 0x008fea0003800000 */
.L_x_223:
[----:B-1----:R-:W-:-:S07]  /*5920*/  MOV R0, UR21 ;  /* 0x0000001500007c02 */ /* 0x002fce0008000f00 */
.L_x_106:
[----:B-1----:R-:W-:-:S04]  /*5930*/  SHF.L.U32 R2, R15, 0x1f, RZ ;  /* 0x0000001f0f027819 */ /* 0x002fc800000006ff */
[----:B------:R1:W3:Y:S03]  /*5940*/  SYNCS.PHASECHK.TRANS64.TRYWAIT P0, [R0+URZ+0x178], R2 ;  /* 0x00017802000075a7 */ /* 0x0002e600080011ff */
[----:B---3--:R-:W-:Y:S05]  /*5950*/  @!P0 NANOSLEEP.SYNCS 0x989680 ;  /* 0x009896800000895d */ /* 0x008fea0003900000 */
[----:B------:R-:W3:Y:S02]  /*5960*/  @!P0 SYNCS.PHASECHK.TRANS64 P0, [R0+URZ+0x178], R2 ;  /* 0x00017802000085a7 */ /* 0x000ee400080010ff */
[----:B--23--:R-:W-:Y:S05]  /*5970*/  @P0 EXIT ;  /* 0x000000000000094d */ /* 0x00cfea0003800000 */
[----:B------:R-:W-:Y:S05]  /*5980*/  BRA `(.L_x_106) ;  /* 0xfffffffc00e87947 */ /* 0x000fea000383ffff */
.L_x_91:
[----:B------:R-:W-:-:S06]  /*5990*/  UISETP.GE.AND UP0, UPT, UR17, 0x4, UPT ;  /* 0x000000041100788c */ /* 0x000fcc000bf06270 */
[----:B------:R-:W-:-:S13]  /*59a0*/  PLOP3.LUT P0, PT, PT, PT, UP0, 0x80, 0x8 ;  /* 0x000000000008781c */ /* 0x000fda0003f0f008 */
[----:B------:R-:W-:Y:S05]  /*59b0*/  @!P0 EXIT ;  /* 0x000000000000894d */ /* 0x000fea0003800000 */
[----:B------:R-:W-:Y:S01]  /*59c0*/  BAR.SYNC.DEFER_BLOCKING 0x6, 0xa0 ;  /* 0x0182800000007b1d */ /* 0x000fe20000010000 */
[C---:B------:R-:W-:Y:S01]  /*59d0*/  IMAD.SHL.U32 R7, R85.reuse, 0x40, RZ ;  /* 0x0000004055077824 */ /* 0x040fe200078e00ff */
[C---:B------:R-:W-:Y:S01]  /*59e0*/  LOP3.LUT R87, R85.reuse, 0x60, RZ, 0xc0, !PT ;  /* 0x0000006055577812 */ /* 0x040fe200078ec0ff */
[C---:B------:R-:W-:Y:S02]  /*59f0*/  IMAD.SHL.U32 R4, R85.reuse, 0x20, RZ ;  /* 0x0000002055047824 */ /* 0x040fe400078e00ff */
[----:B------:R-:W-:Y:S02]  /*5a00*/  HFMA2 R36, -RZ, RZ, 0, 0 ;  /* 0x00000000ff247431 */ /* 0x000fe400000001ff */
[----:B------:R-:W-:Y:S01]  /*5a10*/  IMAD.SHL.U32 R5, R85, 0x8, RZ ;  /* 0x0000000855057824 */ /* 0x000fe200078e00ff */
[----:B------:R-:W-:Y:S01]  /*5a20*/  UMOV UR44, 0x400 ;  /* 0x00000400002c7882 */ /* 0x000fe20000000000 */
[----:B------:R-:W1:Y:S01]  /*5a30*/  LDC.64 R72, c[0x0][0x8b0] ;  /* 0x00022c00ff487b82 */ /* 0x000e620000000a00 */
[----:B------:R-:W-:Y:S01]  /*5a40*/  ULEA UR44, UR45, UR44, 0x18 ;  /* 0x0000002c2d2c7291 */ /* 0x000fe2000f8ec0ff */
[----:B------:R-:W-:Y:S01]  /*5a50*/  LOP3.LUT R6, R7, 0x180, RZ, 0xc0, !PT ;  /* 0x0000018007067812 */ /* 0x000fe200078ec0ff */
[C---:B------:R-:W-:Y:S01]  /*5a60*/  IMAD.U32 R37, R85.reuse, 0x10000, RZ ;  /* 0x0001000055257824 */ /* 0x040fe200078e00ff */
[----:B------:R-:W-:Y:S01]  /*5a70*/  LOP3.LUT R4, R4, 0xc00, RZ, 0xc0, !PT ;  /* 0x00000c0004047812 */ /* 0x000fe200078ec0ff */
[----:B------:R-:W-:Y:S01]  /*5a80*/  UIADD3 UR4, UPT, UPT, UR44, 0x4400, URZ ;  /* 0x000044002c047890 */ /* 0x000fe2000fffe0ff */
[----:B------:R-:W-:Y:S01]  /*5a90*/  LOP3.LUT R5, R6, 0x30, R5, 0xf8, !PT ;  /* 0x0000003006057812 */ /* 0x000fe200078ef805 */
[----:B------:R-:W-:Y:S01]  /*5aa0*/  IMAD.SHL.U32 R6, R85, 0x2, RZ ;  /* 0x0000000255067824 */ /* 0x000fe200078e00ff */
[----:B------:R-:W2:Y:S01]  /*5ab0*/  LDC.64 R70, c[0x0][0x8a8] ;  /* 0x00022a00ff467b82 */ /* 0x000ea20000000a00 */
[----:B------:R-:W-:Y:S01]  /*5ac0*/  LOP3.LUT R4, R4, 0x40, R7, 0xf8, !PT ;  /* 0x0000004004047812 */ /* 0x000fe200078ef807 */
[----:B------:R-:W-:Y:S01]  /*5ad0*/  UIADD3 UR5, UPT, UPT, UR44, 0x400, URZ ;  /* 0x000004002c057890 */ /* 0x000fe2000fffe0ff */
[----:B------:R-:W-:Y:S01]  /*5ae0*/  LOP3.LUT R37, R37, 0x600000, RZ, 0xc0, !PT ;  /* 0x0060000025257812 */ /* 0x000fe200078ec0ff */
[----:B------:R-:W-:Y:S01]  /*5af0*/  IMAD.MOV.U32 R84, RZ, RZ, RZ ;  /* 0x000000ffff547224 */ /* 0x000fe200078e00ff */
[----:B------:R-:W-:Y:S01]  /*5b00*/  LOP3.LUT R85, R85, 0x2, RZ, 0xc0, !PT ;  /* 0x0000000255557812 */ /* 0x000fe200078ec0ff */
[----:B------:R-:W-:Y:S01]  /*5b10*/  IMAD.MOV.U32 R79, RZ, RZ, RZ ;  /* 0x000000ffff4f7224 */ /* 0x000fe200078e00ff */
[----:B------:R-:W-:-:S02]  /*5b20*/  LOP3.LUT R5, R5, 0x20, R6, 0x78, !PT ;  /* 0x0000002005057812 */ /* 0x000fc400078e7806 */
[----:B------:R-:W-:Y:S01]  /*5b30*/  CS2R R82, SRZ ;  /* 0x0000000000527805 */ /* 0x000fe2000001ff00 */
[----:B------:R-:W3:Y:S01]  /*5b40*/  LDS R0, [UR44+0x240] ;  /* 0x0002402cff007984 */ /* 0x000ee20008000800 */
[----:B------:R-:W-:Y:S01]  /*5b50*/  LOP3.LUT R4, R4, 0x200, R7, 0xf8, !PT ;  /* 0x0000020004047812 */ /* 0x000fe200078ef807 */
[----:B------:R-:W-:Y:S01]  /*5b60*/  IMAD.U32 R88, RZ, RZ, UR5 ;  /* 0x00000005ff587e24 */ /* 0x000fe2000f8e00ff */
[----:B------:R-:W-:Y:S01]  /*5b70*/  MOV R81, RZ ;  /* 0x000000ff00517202 */ /* 0x000fe20000000f00 */
[----:B------:R-:W-:Y:S01]  /*5b80*/  IMAD.MOV R80, RZ, RZ, -R85 ;  /* 0x000000ffff507224 */ /* 0x000fe200078e0a55 */
[----:B------:R-:W-:Y:S01]  /*5b90*/  LOP3.LUT R69, R4, R5, RZ, 0xfc, !PT ;  /* 0x0000000504457212 */ /* 0x000fe200078efcff */
[----:B------:R-:W-:Y:S01]  /*5ba0*/  IMAD.U32 R86, RZ, RZ, UR4 ;  /* 0x00000004ff567e24 */ /* 0x000fe2000f8e00ff */
[----:B------:R-:W4:Y:S01]  /*5bb0*/  LDCU UR58, c[0x0][0x370] ;  /* 0x00006e00ff3a77ac */ /* 0x000f220008000800 */
[----:B------:R-:W1:Y:S01]  /*5bc0*/  LDCU.64 UR62, c[0x0][0x348] ;  /* 0x00006900ff3e77ac */ /* 0x000e620008000a00 */
[----:B------:R-:W1:Y:S01]  /*5bd0*/  LDCU UR43, c[0x0][0xb0c] ;  /* 0x00016180ff2b77ac */ /* 0x000e620008000800 */
[----:B------:R-:W1:Y:S01]  /*5be0*/  LDCU UR39, c[0x0][0xb30] ;  /* 0x00016600ff2777ac */ /* 0x000e620008000800 */
[----:B------:R-:W1:Y:S01]  /*5bf0*/  LDCU.64 UR56, c[0x0][0x888] ;  /* 0x00011100ff3877ac */ /* 0x000e620008000a00 */
[----:B------:R-:W1:Y:S01]  /*5c00*/  LDCU.64 UR40, c[0x0][0xb28] ;  /* 0x00016500ff2877ac */ /* 0x000e620008000a00 */
[----:B------:R-:W1:Y:S01]  /*5c10*/  LDCU.64 UR60, c[0x0][0x890] ;  /* 0x00011200ff3c77ac */ /* 0x000e620008000a00 */
[----:B------:R-:W1:Y:S01]  /*5c20*/  LDCU.128 UR52, c[0x0][0xb10] ;  /* 0x00016200ff3477ac */ /* 0x000e620008000c00 */
[----:B------:R-:W1:Y:S02]  /*5c30*/  LDCU UR47, c[0x0][0x374] ;  /* 0x00006e80ff2f77ac */ /* 0x000e640008000800 */
[----:B-1234-:R-:W-:-:S07]  /*5c40*/  IMAD.IADD R37, R0, 0x1, R37 ;  /* 0x0000000100257824 */ /* 0x01efce00078e0225 */
.L_x_148:
[----:B------:R-:W-:Y:S02]  /*5c50*/  LEA R3, R79, UR44, 0x3 ;  /* 0x0000002c4f037c11 */ /* 0x000fe4000f8e18ff */
[----:B------:R-:W-:Y:S02]  /*5c60*/  SHF.L.U32 R0, R83, 0x1f, RZ ;  /* 0x0000001f53007819 */ /* 0x000fe400000006ff */
[----:B-1----:R-:W-:Y:S02]  /*5c70*/  LEA R4, R79, UR44, 0x4 ;  /* 0x0000002c4f047c11 */ /* 0x002fe4000f8e20ff */
[----:B------:R-:W1:Y:S02]  /*5c80*/  SYNCS.PHASECHK.TRANS64.TRYWAIT P0, [R3+URZ+0x190], R0 ;  /* 0x00019000030075a7 */ /* 0x000e6400080011ff */
[----:B-1----:R-:W-:Y:S05]  /*5c90*/  @!P0 BRA `(.L_x_107) ;  /* 0x00000054001c8947 */ /* 0x002fea0003800000 */
.L_x_224:
        /* <DEDUP_REMOVED lines=8> */
[----:B--2---:R-:W-:Y:S11]  /*5d20*/  LOP3.LUT P0, RZ, R6, 0x1, RZ, 0xc0, !PT ;  /* 0x0000000106ff7812 */ /* 0x004ff6000780c0ff */
[----:B------:R-:W-:Y:S02]  /*5d30*/  @!UPT UIADD3 URZ, UPT, UPT, URZ, URZ, URZ ;  /* 0x000000fffffff290 */ /* 0x000fe4000fffe0ff */
[----:B---3--:R-:W-:Y:S01]  /*5d40*/  VOTEU.ANY UP1, P0 ;  /* 0x0000000000ff7886 */ /* 0x008fe20000020100 */
[----:B------:R-:W-:Y:S01]  /*5d50*/  PLOP3.LUT P0, PT, PT, PT, UP1, 0x80, 0x8 ;  /* 0x000000000008781c */ /* 0x000fe20003f0f018 */
[----:B------:R-:W-:Y:S11]  /*5d60*/  UP2UR UR46, UPR, URZ, 0x2 ;  /* 0x00000002ff2e7883 */ /* 0x000ff60008000000 */
[----:B------:R-:W-:Y:S01]  /*5d70*/  @!UPT UIADD3 URZ, UPT, UPT, URZ, URZ, URZ ;  /* 0x000000fffffff290 */ /* 0x000fe2000fffe0ff */
[----:B-1----:R-:W-:Y:S02]  /*5d80*/  @P0 SHF.R.U32.HI R0, RZ, 0x10, R5 ;  /* 0x00000010ff000819 */ /* 0x002fe40000011605 */
        /* <DEDUP_REMOVED lines=12> */
[----:B------:R-:W2:Y:S01]  /*5e50*/  LDCU UR12, c[0x0][0xb20] ;  /* 0x00016400ff0c77ac */ /* 0x000ea20008000800 */
[----:B------:R-:W-:Y:S02]  /*5e60*/  UIMAD.WIDE.U32 UR4, UR47, UR55, URZ ;  /* 0x000000372f0472a5 */ /* 0x000fe4000f8e00ff */
[----:B------:R-:W-:Y:S02]  /*5e70*/  UIMAD.WIDE.U32 UR6, UR58, UR52, URZ ;  /* 0x000000343a0672a5 */ /* 0x000fe4000f8e00ff */
[----:B------:R-:W-:Y:S02]  /*5e80*/  UISETP.NE.AND UP0, UPT, UR54, 0x1, UPT ;  /* 0x000000013600788c */ /* 0x000fe4000bf05270 */
[----:B------:R-:W-:Y:S02]  /*5e90*/  UIMAD.WIDE.U32 UR8, UR37, UR55, URZ ;  /* 0x00000037250872a5 */ /* 0x000fe4000f8e00ff */
[----:B------:R-:W-:Y:S02]  /*5ea0*/  UIMAD.WIDE.U32 UR10, UR38, UR52, URZ ;  /* 0x00000034260a72a5 */ /* 0x000fe4000f8e00ff */
[----:B------:R-:W-:Y:S02]  /*5eb0*/  UISETP.NE.AND UP1, UPT, UR43, 0x1, UPT ;  /* 0x000000012b00788c */ /* 0x000fe4000bf25270 */
[----:B------:R-:W-:Y:S01]  /*5ec0*/  UISETP.NE.AND UP2, UPT, UR42, 0x1, UPT ;  /* 0x000000012a00788c */ /* 0x000fe2000bf45270 */
[----:B------:R-:W-:Y:S02]  /*5ed0*/  UMOV UR4, UR5 ;  /* 0x0000000500047c82 */ /* 0x000fe40008000000 */
[----:B--2---:R-:W-:Y:S03]  /*5ee0*/  USHF.R.U32.HI UR5, URZ, UR12, UR4 ;  /* 0x0000000cff057299 */ /* 0x004fe60008011604 */
[----:B------:R-:W-:Y:S02]  /*5ef0*/  UMOV UR4, UR7 ;  /* 0x0000000700047c82 */ /* 0x000fe40008000000 */
[----:B------:R-:W-:Y:S02]  /*5f00*/  USHF.R.U32.HI UR7, URZ, UR53, UR4 ;  /* 0x00000035ff077299 */ /* 0x000fe40008011604 */
[----:B------:R-:W-:Y:S02]  /*5f10*/  USEL UR4, UR47, UR5, !UP0 ;  /* 0x000000052f047287 */ /* 0x000fe4000c000000 */
[----:B------:R-:W-:Y:S01]  /*5f20*/  USEL UR7, UR58, UR7, !UP1 ;  /* 0x000000073a077287 */ /* 0x000fe2000c800000 */
[----:B------:R-:W-:Y:S01]  /*5f30*/  UMOV UR5, UR9 ;  /* 0x0000000900057c82 */ /* 0x000fe20008000000 */
[----:B------:R-:W-:Y:S02]  /*5f40*/  UIMAD.WIDE.U32 UR8, UR4, UR40, URZ ;  /* 0x00000028040872a5 */ /* 0x000fe4000f8e00ff */
[----:B------:R-:W-:Y:S03]  /*5f50*/  USHF.R.U32.HI UR6, URZ, UR12, UR5 ;  /* 0x0000000cff067299 */ /* 0x000fe60008011605 */
[----:B------:R-:W-:Y:S01]  /*5f60*/  UMOV UR5, UR11 ;  /* 0x0000000b00057c82 */ /* 0x000fe20008000000 */
[----:B------:R-:W-:Y:S02]  /*5f70*/  UIMAD.WIDE.U32 UR10, UR7, UR40, URZ ;  /* 0x00000028070a72a5 */ /* 0x000fe4000f8e00ff */
[----:B------:R-:W-:Y:S02]  /*5f80*/  USHF.R.U32.HI UR12, URZ, UR53, UR5 ;  /* 0x00000035ff0c7299 */ /* 0x000fe40008011605 */
[----:B------:R-:W-:Y:S01]  /*5f90*/  USEL UR6, UR37, UR6, !UP0 ;  /* 0x0000000625067287 */ /* 0x000fe2000c000000 */
[----:B------:R-:W-:Y:S02]  /*5fa0*/  UMOV UR5, UR9 ;  /* 0x0000000900057c82 */ /* 0x000fe40008000000 */
[----:B------:R-:W-:Y:S01]  /*5fb0*/  UMOV UR10, UR11 ;  /* 0x0000000b000a7c82 */ /* 0x000fe20008000000 */
[----:B------:R-:W-:Y:S02]  /*5fc0*/  @UP2 USHF.R.U32.HI UR4, URZ, UR41, UR5 ;  /* 0x00000029ff042299 */ /* 0x000fe40008011605 */
[----:B------:R-:W-:Y:S02]  /*5fd0*/  @UP2 USHF.R.U32.HI UR7, URZ, UR41, UR10 ;  /* 0x00000029ff072299 */ /* 0x000fe4000801160a */
[----:B------:R-:W-:Y:S02]  /*5fe0*/  UIMAD UR4, UR42, UR4, URZ ;  /* 0x000000042a0472a4 */ /* 0x000fe4000f8e02ff */
        /* <DEDUP_REMOVED lines=8> */
[----:B------:R-:W-:Y:S02]  /*6070*/  USEL UR11, UR6, UR4, !UP2 ;  /* 0x00000004060b7287 */ /* 0x000fe4000d000000 */
[----:B------:R-:W-:Y:S02]  /*6080*/  UIADD3 UR8, UPT, UPT, -UR5, URZ, URZ ;  /* 0x000000ff05087290 */ /* 0x000fe4000fffe1ff */
[----:B------:R-:W-:Y:S01]  /*6090*/  UIADD3 UR10, UPT, UPT, -UR11, URZ, URZ ;  /* 0x000000ff0b0a7290 */ /* 0x000fe2000fffe1ff */
[----:B------:R-:W-:Y:S01]  /*60a0*/  @!UP0 UMOV UR4, UR9 ;  /* 0x0000000900048c82 */ /* 0x000fe20008000000 */
[----:B------:R-:W-:Y:S02]  /*60b0*/  UIADD3 UR9, UPT, UPT, -UR6, URZ, URZ ;  /* 0x000000ff06097290 */ /* 0x000fe4000fffe1ff */
[----:B------:R-:W-:Y:S02]  /*60c0*/  @!UP0 USHF.R.U32.HI UR4, URZ, UR41, UR4 ;  /* 0x00000029ff048299 */ /* 0x000fe40008011604 */
[----:B------:R-:W-:Y:S02]  /*60d0*/  UIMAD UR10, UR42, UR10, UR6 ;  /* 0x0000000a2a0a72a4 */ /* 0x000fe4000f8e0206 */
[----:B------:R-:W-:Y:S04]  /*60e0*/  @!UP0 USEL UR4, UR5, UR4, !UP2 ;  /* 0x0000000405048287 */ /* 0x000fe8000d000000 */
[----:B------:R-:W-:Y:S02]  /*60f0*/  @!UP0 UIMAD UR10, UR7, UR10, UR4 ;  /* 0x0000000a070a82a4 */ /* 0x000fe4000f8e0204 */
[----:B------:R-:W-:Y:S02]  /*6100*/  @!UP0 UIADD3 UR11, UPT, UPT, UR11, -UR4, URZ ;  /* 0x800000040b0b8290 */ /* 0x000fe4000fffe0ff */
[----:B------:R-:W-:Y:S02]  /*6110*/  UIMAD UR7, UR43, UR8, UR38 ;  /* 0x000000082b0772a4 */ /* 0x000fe4000f8e0226 */
[----:B------:R-:W-:Y:S02]  /*6120*/  @!UP0 UIMAD UR6, UR11, UR42, UR5 ;  /* 0x0000002a0b0682a4 */ /* 0x000fe4000f8e0205 */
[----:B------:R-:W-:Y:S01]  /*6130*/  UIMAD UR4, UR54, UR9, UR37 ;  /* 0x00000009360472a4 */ /* 0x000fe2000f8e0225 */
[----:B------:R-:W-:Y:S02]  /*6140*/  @!UP0 UMOV UR5, UR10 ;  /* 0x0000000a00058c82 */ /* 0x000fe40008000000 */
[----:B------:R-:W-:Y:S02]  /*6150*/  UIMAD UR38, UR5, UR43, UR7 ;  /* 0x0000002b052672a4 */ /* 0x000fe4000f8e0207 */
[----:B------:R-:W-:Y:S11]  /*6160*/  UIMAD UR37, UR6, UR54, UR4 ;  /* 0x00000036062572a4 */ /* 0x000ff6000f8e0204 */
[----:B------:R-:W-:Y:S01]  /*6170*/  @!UPT UIADD3 URZ, UPT, UPT, URZ, URZ, URZ ;  /* 0x000000fffffff290 */ /* 0x000fe2000fffe0ff */
.L_x_108:
[----:B------:R-:W-:Y:S01]  /*6180*/  UISETP.NE.AND UP0, UPT, UR39, 0x1, UPT ;  /* 0x000000012700788c */ /* 0x000fe2000bf05270 */
[----:B------:R-:W-:Y:S01]  /*6190*/  R2UR UR11, R88 ;  /* 0x00000000580b72ca */ /* 0x000fe200000e0000 */
[----:B------:R-:W-:Y:S01]  /*61a0*/  USHF.L.U32 UR50, UR16, 0x6, URZ ;  /* 0x0000000610327899 */ /* 0x000fe200080006ff */
[----:B------:R-:W-:Y:S01]  /*61b0*/  IADD3 R79, PT, PT, R79, 0x1, RZ ;  /* 0x000000014f4f7810 */ /* 0x000fe20007ffe0ff */
[----:B------:R-:W-:Y:S07]  /*61c0*/  USHF.L.U32 UR49, UR20, 0x8, URZ ;  /* 0x0000000814317899 */ /* 0x000fee00080006ff */
[----:B------:R-:W2:Y:S01]  /*61d0*/  @!UP0 LDCU.128 UR12, c[0x0][0xb10] ;  /* 0x00016200ff0c87ac */ /* 0x000ea20008000c00 */
[----:B------:R-:W3:Y:S01]  /*61e0*/  @!UP0 LDCU UR5, c[0x0][0xb0c] ;  /* 0x00016180ff0587ac */ /* 0x000ee20008000800 */
[----:B------:R-:W4:Y:S01]  /*61f0*/  @!UP0 LDCU UR10, c[0x0][0xb20] ;  /* 0x00016400ff0a87ac */ /* 0x000f220008000800 */
[----:B--2---:R-:W-:Y:S02]  /*6200*/  UIMAD.WIDE.U32 UR8, UR38, UR12, URZ ;  /* 0x0000000c260872a5 */ /* 0x004fe4000f8e00ff */
[----:B------:R-:W-:Y:S02]  /*6210*/  UIMAD.WIDE.U32 UR6, UR37, UR15, URZ ;  /* 0x0000000f250672a5 */ /* 0x000fe4000f8e00ff */
[----:B------:R-:W-:Y:S03]  /*6220*/  @!UP0 UISETP.NE.AND UP1, UPT, UR14, 0x1, UPT ;  /* 0x000000010e00888c */ /* 0x000fe6000bf25270 */
[----:B------:R-:W-:Y:S01]  /*6230*/  @!UP0 UMOV UR4, UR9 ;  /* 0x0000000900048c82 */ /* 0x000fe20008000000 */
[----:B---3--:R-:W-:Y:S02]  /*6240*/  @!UP0 UISETP.NE.AND UP2, UPT, UR5, 0x1, UPT ;  /* 0x000000010500888c */ /* 0x008fe4000bf45270 */
[----:B------:R-:W-:Y:S01]  /*6250*/  @!UP0 USHF.R.U32.HI UR4, URZ, UR13, UR4 ;  /* 0x0000000dff048299 */ /* 0x000fe20008011604 */
[----:B------:R-:W-:Y:S02]  /*6260*/  @!UP0 UMOV UR6, UR7 ;  /* 0x0000000700068c82 */ /* 0x000fe40008000000 */
[----:B----4-:R-:W-:Y:S02]  /*6270*/  @!UP0 USHF.R.U32.HI UR6, URZ, UR10, UR6 ;  /* 0x0000000aff068299 */ /* 0x010fe40008011606 */
[----:B------:R-:W-:Y:S02]  /*6280*/  @!UP0 USEL UR7, UR38, UR4, !UP2 ;  /* 0x0000000426078287 */ /* 0x000fe4000d000000 */
[----:B------:R-:W-:Y:S04]  /*6290*/  @!UP0 USEL UR6, UR37, UR6, !UP1 ;  /* 0x0000000625068287 */ /* 0x000fe8000c800000 */
[----:B------:R-:W-:Y:S02]  /*62a0*/  @!UP0 UIADD3 UR4, UPT, UPT, -UR7, UR6, URZ ;  /* 0x0000000607048290 */ /* 0x000fe4000fffe1ff */
[----:B------:R-:W-:Y:S02]  /*62b0*/  @!UP0 UIADD3 UR6, UPT, UPT, UR7, -UR6, URZ ;  /* 0x8000000607068290 */ /* 0x000fe4000fffe0ff */
[----:B------:R-:W-:Y:S02]  /*62c0*/  @!UP0 UIMAD UR38, UR4, UR5, UR38 ;  /* 0x00000005042682a4 */ /* 0x000fe4000f8e0226 */
[----:B------:R-:W-:Y:S02]  /*62d0*/  @!UP0 UIMAD UR37, UR6, UR14, UR37 ;  /* 0x0000000e062582a4 */ /* 0x000fe4000f8e0225 */
[----:B------:R-:W-:Y:S09]  /*62e0*/  ULOP3.LUT UP0, URZ, UR11, 0x1b0, URZ, 0xc0, !UPT ;  /* 0x000001b00bff7892 */ /* 0x000ff2000f80c0ff */
[----:B------:R-:W-:Y:S05]  /*62f0*/  BRA.U !UP0, `(.L_x_109) ;  /* 0x0000000108407547 */ /* 0x000fea000b800000 */
[----:B------:R-:W2:Y:S01]  /*6300*/  LDCU.64 UR8, c[0x4][0x88] ;  /* 0x01001100ff0877ac */ /* 0x000ea20008000a00 */
[----:B------:R-:W-:Y:S01]  /*6310*/  MOV R3, 0x0 ;  /* 0x0000000000037802 */ /* 0x000fe20000000f00 */
[----:B------:R-:W-:Y:S02]  /*6320*/  HFMA2 R12, -RZ, RZ, 0, 5.9604644775390625e-08 ;  /* 0x00000001ff0c7431 */ /* 0x000fe400000001ff */
[----:B------:R-:W-:Y:S02]  /*6330*/  IMAD.MOV.U32 R8, RZ, RZ, 0x70 ;  /* 0x00000070ff087424 */ /* 0x000fe400078e00ff */
[----:B------:R-:W-:Y:S01]  /*6340*/  IMAD.MOV.U32 R13, RZ, RZ, RZ ;  /* 0x000000ffff0d7224 */ /* 0x000fe200078e00ff */
[----:B------:R-:W3:Y:S01]  /*6350*/  LDCU.64 UR6, c[0x4][0x90] ;  /* 0x01001200ff0677ac */ /* 0x000ee20008000a00 */
[----:B------:R-:W4:Y:S01]  /*6360*/  LDC.64 R2, c[0x4][R3] ;  /* 0x0100000003027b82 */ /* 0x000f220000000a00 */
[----:B------:R-:W1:Y:S01]  /*6370*/  LDCU.64 UR4, c[0x4][0x8] ;  /* 0x01000100ff0477ac */ /* 0x000e620008000a00 */
[----:B--2---:R-:W-:Y:S01]  /*6380*/  MOV R5, UR9 ;  /* 0x0000000900057c02 */ /* 0x004fe20008000f00 */
[----:B------:R-:W-:Y:S01]  /*6390*/  IMAD.U32 R4, RZ, RZ, UR8 ;  /* 0x00000008ff047e24 */ /* 0x000fe2000f8e00ff */
[----:B---3--:R-:W-:Y:S01]  /*63a0*/  MOV R7, UR7 ;  /* 0x0000000700077c02 */ /* 0x008fe20008000f00 */
[----:B------:R-:W-:Y:S01]  /*63b0*/  IMAD.U32 R6, RZ, RZ, UR6 ;  /* 0x00000006ff067e24 */ /* 0x000fe2000f8e00ff */
[----:B-1----:R-:W-:Y:S01]  /*63c0*/  MOV R11, UR5 ;  /* 0x00000005000b7c02 */ /* 0x002fe20008000f00 */
[----:B------:R-:W-:Y:S02]  /*63d0*/  IMAD.U32 R10, RZ, RZ, UR4 ;  /* 0x00000004ff0a7e24 */ /* 0x000fe4000f8e00ff */
[----:B------:R-:W-:Y:S07]  /*63e0*/  LEPC R20, `(.L_x_109) ;  /* 0x000000001014794e */ /* 0x000fee0000000000 */
[----:B----45:R-:W-:Y:S05]  /*63f0*/  CALL.ABS.NOINC R2 ;  /* 0x0000000002007343 */ /* 0x030fea0003c00000 */
.L_x_109:
[----:B------:R-:W-:Y:S01]  /*6400*/  LOP3.LUT P0, RZ, R86, 0x1b0, RZ, 0xc0, !PT ;  /* 0x000001b056ff7812 */ /* 0x000fe2000780c0ff */
[----:B------:R-:W-:Y:S11]  /*6410*/  BSSY.RECONVERGENT B6, `(.L_x_110) ;  /* 0x0000013000067945 */ /* 0x000ff60003800200 */
[----:B------:R-:W-:Y:S01]  /*6420*/  @!UPT UIADD3 URZ, UPT, UPT, URZ, URZ, URZ ;  /* 0x000000fffffff290 */ /* 0x000fe2000fffe0ff */
[----:B------:R-:W-:Y:S05]  /*6430*/  @!P0 BRA `(.L_x_111) ;  /* 0x0000000000408947 */ /* 0x000fea0003800000 */
        /* <DEDUP_REMOVED lines=16> */
.L_x_111:
[----:B------:R-:W-:Y:S05]  /*6540*/  BSYNC.RECONVERGENT B6 ;  /* 0x0000000000067941 */ /* 0x000fea0003800200 */
.L_x_110:
[----:B------:R-:W-:Y:S01]  /*6550*/  R2UR UR4, R78 ;  /* 0x000000004e0472ca */ /* 0x000fe200000e0000 */
[----:B------:R-:W-:Y:S01]  /*6560*/  UISETP.NE.U32.AND UP0, UPT, UR60, URZ, UPT ;  /* 0x000000ff3c00728c */ /* 0x000fe2000bf05070 */
[----:B------:R-:W-:Y:S02]  /*6570*/  ISETP.NE.U32.AND P4, PT, R72, RZ, PT ;  /* 0x000000ff4800720c */ /* 0x000fe40003f85070 */
[----:B------:R-:W-:Y:S01]  /*6580*/  ISETP.NE.U32.AND P2, PT, RZ, UR56, PT ;  /* 0x00000038ff007c0c */ /* 0x000fe2000bf45070 */
[----:B------:R-:W-:Y:S01]  /*6590*/  UISETP.NE.AND.EX UP1, UPT, UR61, URZ, UPT, UP0 ;  /* 0x000000ff3d00728c */ /* 0x000fe2000bf25300 */
[----:B------:R-:W-:Y:S01]  /*65a0*/  ISETP.NE.AND.EX P4, PT, R73, RZ, PT, P4 ;  /* 0x000000ff4900720c */ /* 0x000fe20003f85340 */
[----:B------:R-:W-:Y:S01]  /*65b0*/  UPLOP3.LUT UP0, UPT, UPT, UPT, UPT, 0x40, 0x4 ;  /* 0x000000000004789c */ /* 0x000fe20003f0e870 */
[----:B------:R-:W-:Y:S05]  /*65c0*/  ISETP.NE.AND.EX P2, PT, RZ, UR57, PT, P2 ;  /* 0x00000039ff007c0c */ /* 0x000fea000bf45320 */
[----:B------:R-:W-:Y:S06]  /*65d0*/  UISETP.NE.AND UP2, UPT, UR4, URZ, UPT ;  /* 0x000000ff0400728c */ /* 0x000fec000bf45270 */
[----:B------:R-:W-:Y:S05]  /*65e0*/  PLOP3.LUT P1, PT, PT, PT, UP2, 0x80, 0x8 ;  /* 0x000000000008781c */ /* 0x000fea0003f2f028 */
[----:B------:R-:W-:Y:S06]  /*65f0*/  @UP2 UPLOP3.LUT UP0, UPT, UPT, UPT, UP1, 0x80, 0x8 ;  /* 0x000000000008289c */ /* 0x000fec0003f0f010 */
[----:B------:R-:W-:Y:S01]  /*6600*/  PLOP3.LUT P0, PT, PT, PT, UP0, 0x80, 0x8 ;  /* 0x000000000008781c */ /* 0x000fe20003f0f008 */
[----:B------:R-:W-:Y:S01]  /*6610*/  @!UPT UIADD3 URZ, UPT, UPT, URZ, URZ, URZ ;  /* 0x000000fffffff290 */ /* 0x000fe2000fffe0ff */
[----:B------:R-:W-:Y:S11]  /*6620*/  BRA.U !UP1, `(.L_x_112) ;  /* 0x00000001093c7547 */ /* 0x000ff6000b800000 */
[----:B------:R-:W-:Y:S01]  /*6630*/  UISETP.NE.U32.AND UP0, UPT, UR56, URZ, UPT ;  /* 0x000000ff3800728c */ /* 0x000fe2000bf05070 */
[----:B-1----:R-:W-:Y:S01]  /*6640*/  HFMA2 R0, -RZ, RZ, 0, 5.9604644775390625e-08 ;  /* 0x00000001ff007431 */ /* 0x002fe200000001ff */
[----:B------:R-:W1:Y:S01]  /*6650*/  LDCU.64 UR8, c[0x0][0x358] ;  /* 0x00006b00ff0877ac */ /* 0x000e620008000a00 */
[----:B------:R-:W-:Y:S01]  /*6660*/  IMAD.MOV.U32 R74, RZ, RZ, 0x1 ;  /* 0x00000001ff4a7424 */ /* 0x000fe200078e00ff */
[----:B------:R-:W-:Y:S06]  /*6670*/  UISETP.NE.AND.EX UP0, UPT, UR57, URZ, UPT, UP0 ;  /* 0x000000ff3900728c */ /* 0x000fec000bf05300 */
[----:B------:R-:W-:Y:S05]  /*6680*/  PLOP3.LUT P3, PT, PT, PT, UP0, 0x80, 0x8 ;  /* 0x000000000008781c */ /* 0x000fea0003f6f008 */
[----:B------:R-:W2:Y:S01]  /*6690*/  @UP0 LDCU.64 UR4, c[0x0][0x888] ;  /* 0x00011100ff0407ac */ /* 0x000ea20008000a00 */
[----:B------:R-:W-:Y:S07]  /*66a0*/  @UP0 UIMAD UR6, UR36, UR60, URZ ;  /* 0x0000003c240602a4 */ /* 0x000fee000f8e02ff */
[----:B------:R-:W-:Y:S01]  /*66b0*/  @!P3 PRMT R74, R0, 0x7610, R74 ;  /* 0x00007610004ab816 */ /* 0x000fe2000000004a */
[----:B--2---:R-:W-:Y:S06]  /*66c0*/  @UP0 UIMAD.WIDE UR4, UR6, 0x4, UR4 ;  /* 0x00000004060408a5 */ /* 0x004fec000f8e0204 */
[----:B-----5:R-:W-:Y:S01]  /*66d0*/  IMAD.U32 R40, RZ, RZ, UR4 ;  /* 0x00000004ff287e24 */ /* 0x020fe2000f8e00ff */
[----:B------:R-:W-:Y:S04]  /*66e0*/  MOV R41, UR5 ;  /* 0x0000000500297c02 */ /* 0x000fe80008000f00 */
[----:B------:R-:W2:Y:S01]  /*66f0*/  @!UP0 LDCU UR4, c[0x0][0x880] ;  /* 0x00011000ff0487ac */ /* 0x000ea20008000800 */
[----:B-1----:R3:W5:Y:S02]  /*6700*/  @P3 LDG.E R40, desc[UR8][R40.64] ;  /* 0x0000000828283981 */ /* 0x002764000c1e1900 */
[----:B--23--:R-:W-:Y:S02]  /*6710*/  @!P3 IMAD.U32 R40, RZ, RZ, UR4 ;  /* 0x00000004ff28be24 */ /* 0x00cfe4000f8e00ff */
.L_x_112:
[----:B------:R-:W-:Y:S05]  /*6720*/  @!P4 BRA `(.L_x_113) ;  /* 0x000000000024c947 */ /* 0x000fea0003800000 */
[----:B------:R-:W-:Y:S01]  /*6730*/  ISETP.NE.U32.AND P3, PT, R70, RZ, PT ;  /* 0x000000ff4600720c */ /* 0x000fe20003f65070 */
[----:B------:R-:W2:Y:S03]  /*6740*/  LDCU.64 UR4, c[0x0][0x358] ;  /* 0x00006b00ff0477ac */ /* 0x000ea60008000a00 */
[----:B------:R-:W-:Y:S11]  /*6750*/  ISETP.NE.AND.EX P3, PT, R71, RZ, PT, P3 ;  /* 0x000000ff4700720c */ /* 0x000ff60003f65330 */
[----:B------:R-:W-:Y:S02]  /*6760*/  @!UPT UIADD3 URZ, UPT, UPT, URZ, URZ, URZ ;  /* 0x000000fffffff290 */ /* 0x000fe4000fffe0ff */
[----:B------:R-:W3:Y:S01]  /*6770*/  @P3 LDC.64 R2, c[0x0][0x8a8] ;  /* 0x00022a00ff023b82 */ /* 0x000ee20000000a00 */
[----:B-1----:R-:W-:Y:S04]  /*6780*/  @P3 IMAD R0, R72, UR36, RZ ;  /* 0x0000002448003c24 */ /* 0x002fe8000f8e02ff */
[----:B---3--:R-:W-:Y:S05]  /*6790*/  @P3 IMAD.WIDE R2, R0, 0x4, R2 ;  /* 0x0000000400023825 */ /* 0x008fea00078e0202 */
[----:B--2--5:R2:W5:Y:S02]  /*67a0*/  @P3 LDG.E R38, desc[UR4][R2.64] ;  /* 0x0000000402263981 */ /* 0x024564000c1e1900 */
[----:B--2---:R-:W3:Y:S02]  /*67b0*/  @!P3 LDC R38, c[0x0][0x8a0] ;  /* 0x00022800ff26bb82 */ /* 0x004ee40000000800 */
.L_x_113:
[----:B-----5:R-:W-:Y:S01]  /*67c0*/  ISETP.NE.AND P4, PT, R40, RZ, PT ;  /* 0x000000ff2800720c */ /* 0x020fe20003f85270 */
[----:B------:R-:W-:Y:S01]  /*67d0*/  BSSY B1, `(.L_x_114) ;  /* 0x0000042000017945 */ /* 0x000fe20003800000 */
[----:B------:R-:W-:Y:S01]  /*67e0*/  SEL R5, RZ, 0xffffffff, P2 ;  /* 0xffffffffff057807 */ /* 0x000fe20001000000 */
[----:B------:R-:W-:Y:S01]  /*67f0*/  IMAD.MOV.U32 R53, RZ, RZ, 0x1 ;  /* 0x00000001ff357424 */ /* 0x000fe200078e00ff */
[----:B------:R-:W-:Y:S02]  /*6800*/  LOP3.LUT P3, RZ, R74, 0xff, RZ, 0xc0, !PT ;  /* 0x000000ff4aff7812 */ /* 0x000fe4000786c0ff */
[----:B------:R-:W-:Y:S02]  /*6810*/  CS2R R46, SRZ ;  /* 0x00000000002e7805 */ /* 0x000fe4000001ff00 */
[----:B-1----:R-:W-:Y:S02]  /*6820*/  @P1 SEL R0, RZ, 0xffffffff, P4 ;  /* 0xffffffffff001807 */ /* 0x002fe40002000000 */
[----:B------:R-:W-:Y:S02]  /*6830*/  CS2R R44, SRZ ;  /* 0x00000000002c7805 */ /* 0x000fe4000001ff00 */
[----:B------:R-:W-:Y:S02]  /*6840*/  LEA R2, R82, UR44, 0x3 ;  /* 0x0000002c52027c11 */ /* 0x000fe4000f8e18ff */
[----:B------:R-:W-:Y:S02]  /*6850*/  CS2R R50, SRZ ;  /* 0x0000000000327805 */ /* 0x000fe4000001ff00 */
[----:B------:R-:W-:Y:S02]  /*6860*/  @P0 SEL R0, R5, R0, !P3 ;  /* 0x0000000005000207 */ /* 0x000fe40005800000 */
[----:B------:R-:W-:Y:S02]  /*6870*/  CS2R R48, SRZ ;  /* 0x0000000000307805 */ /* 0x000fe4000001ff00 */
[----:B------:R-:W-:Y:S02]  /*6880*/  LEA R52, R36, UR44, 0x3 ;  /* 0x0000002c24347c11 */ /* 0x000fe4000f8e18ff */
[----:B------:R-:W-:Y:S02]  /*6890*/  @P1 LOP3.LUT R0, R0, 0x1, RZ, 0xc0, !PT ;  /* 0x0000000100001812 */ /* 0x000fe400078ec0ff */
[----:B------:R-:W-:Y:S02]  /*68a0*/  SHF.L.U32 R3, R84, 0x1f, RZ ;  /* 0x0000001f54037819 */ /* 0x000fe400000006ff */
[----:B------:R-:W-:Y:S02]  /*68b0*/  ISETP.NE.U32.OR P6, PT, R0, 0x1, !P1 ;  /* 0x000000010000780c */ /* 0x000fe40004fc5470 */
[----:B------:R-:W-:Y:S02]  /*68c0*/  PLOP3.LUT P2, PT, PT, PT, UP1, 0x80, 0x8 ;  /* 0x000000000008781c */ /* 0x000fe40003f4f018 */
[----:B------:R-:W-:Y:S02]  /*68d0*/  LEA.HI R39, R36, R36, RZ, 0x1 ;  /* 0x0000002424277211 */ /* 0x000fe400078f08ff */
[----:B------:R-:W-:Y:S02]  /*68e0*/  SEL R4, RZ, 0xffffffff, P4 ;  /* 0xffffffffff047807 */ /* 0x000fe40002000000 */
[----:B------:R-:W-:Y:S05]  /*68f0*/  P2R R61, PR, RZ, 0x40 ;  /* 0x00000040ff3d7803 */ /* 0x000fea0000000000 */
[----:B------:R-:W-:Y:S02]  /*6900*/  @P6 SHF.L.U32 R0, R81, 0x1f, RZ ;  /* 0x0000001f51006819 */ /* 0x000fe400000006ff */
[----:B------:R-:W-:Y:S02]  /*6910*/  @P2 SEL R4, R5, R4, !P3 ;  /* 0x0000000405042207 */ /* 0x000fe40005800000 */
[----:B------:R1:W2:Y:S02]  /*6920*/  @P6 SYNCS.PHASECHK.TRANS64.TRYWAIT P1, [R2+URZ+0x140], R0 ;  /* 0x00014000020065a7 */ /* 0x0002a400080211ff */
[----:B------:R-:W-:Y:S04]  /*6930*/  LOP3.LUT R4, R4, 0x1, RZ, 0xc0, !PT ;  /* 0x0000000104047812 */ /* 0x000fe800078ec0ff */
[----:B------:R-:W-:Y:S04]  /*6940*/  ISETP.NE.U32.AND P5, PT, R4, 0x1, PT ;  /* 0x000000010400780c */ /* 0x000fe80003fa5070 */
[----:B------:R-:W-:Y:S01]  /*6950*/  P2R R54, PR, RZ, 0x20 ;  /* 0x00000020ff367803 */ /* 0x000fe20000000000 */
[----:B------:R4:W3:Y:S01]  /*6960*/  SYNCS.PHASECHK.TRANS64.TRYWAIT P0, [R52+URZ+0x1b0], R3 ;  /* 0x0001b003340075a7 */ /* 0x0008e200080011ff */
[C---:B-1----:R-:W-:Y:S01]  /*6970*/  IMAD.SHL.U32 R0, R39.reuse, 0x80, RZ ;  /* 0x0000008027007824 */ /* 0x042fe200078e00ff */
[----:B------:R-:W-:Y:S04]  /*6980*/  LOP3.LUT R39, R39, 0xffe, RZ, 0xc0, !PT ;  /* 0x00000ffe27277812 */ /* 0x000fe800078ec0ff */
[----:B------:R-:W-:Y:S01]  /*6990*/  LOP3.LUT R0, R0, 0xffffff00, RZ, 0xc0, !PT ;  /* 0xffffff0000007812 */ /* 0x000fe200078ec0ff */
[----:B------:R-:W-:Y:S04]  /*69a0*/  IMAD.IADD R39, R36, 0x1, -R39 ;  /* 0x0000000124277824 */ /* 0x000fe800078e0a27 */
[----:B------:R-:W-:Y:S04]  /*69b0*/  IMAD.IADD R0, R37, 0x1, R0 ;  /* 0x0000000125007824 */ /* 0x000fe800078e0200 */
[----:B------:R-:W-:Y:S01]  /*69c0*/  IMAD R39, R39, 0x100000, R0 ;  /* 0x0010000027277824 */ /* 0x000fe200078e0200 */
[----:B--2---:R-:W-:Y:S01]  /*69d0*/  @P6 SEL R53, RZ, 0x1, !P1 ;  /* 0x00000001ff356807 */ /* 0x004fe20004800000 */
[----:B----4-:R-:W-:Y:S06]  /*69e0*/  @!P6 BRA `(.L_x_115) ;  /* 0x000000000080e947 */ /* 0x010fec0003800000 */
[----:B------:R-:W-:Y:S01]  /*69f0*/  @P5 IMAD R5, R82, 0x1000, R69 ;  /* 0x0000100052055824 */ /* 0x000fe200078e0245 */
[----:B------:R-:W-:Y:S01]  /*6a00*/  ISETP.NE.AND P1, PT, R53, RZ, PT ;  /* 0x000000ff3500720c */ /* 0x000fe20003f25270 */
[----:B------:R-:W-:Y:S01]  /*6a10*/  BSSY B0, `(.L_x_116) ;  /* 0x000000b000007945 */ /* 0x000fe20003800000 */
[----:B------:R-:W-:Y:S01]  /*6a20*/  CS2R R50, SRZ ;  /* 0x0000000000327805 */ /* 0x000fe2000001ff00 */
[----:B------:R-:W-:Y:S01]  /*6a30*/  @P5 VIADD R4, R5, UR44 ;  /* 0x0000002c05045c36 */ /* 0x000fe20008000000 */
[----:B------:R-:W-:Y:S02]  /*6a40*/  CS2R R48, SRZ ;  /* 0x0000000000307805 */ /* 0x000fe4000001ff00 */
[----:B------:R-:W-:Y:S02]  /*6a50*/  CS2R R46, SRZ ;  /* 0x00000000002e7805 */ /* 0x000fe4000001ff00 */
[----:B------:R-:W-:Y:S01]  /*6a60*/  CS2R R44, SRZ ;  /* 0x00000000002c7805 */ /* 0x000fe2000001ff00 */
[----:B------:R-:W-:Y:S04]  /*6a70*/  @P5 IMAD R4, R85, -0x10, R4 ;  /* 0xfffffff055045824 */ /* 0x000fe800078e0204 */
[----:B------:R-:W-:Y:S05]  /*6a80*/  @P1 BRA `(.L_x_117) ;  /* 0x00000000000c1947 */ /* 0x000fea0003800000 */
[----:B------:R-:W-:Y:S04]  /*6a90*/  SHF.L.U32 R0, R81, 0x1f, RZ ;  /* 0x0000001f51007819 */ /* 0x000fe800000006ff */
[----:B------:R-:W1:Y:S02]  /*6aa0*/  SYNCS.PHASECHK.TRANS64.TRYWAIT P1, [R2+URZ+0x140], R0 ;  /* 0x00014000020075a7 */ /* 0x000e6400080211ff */
[----:B-1----:R-:W-:Y:S05]  /*6ab0*/  @!P1 BRA `(.L_x_118) ;  /* 0x0000004400a89947 */ /* 0x002fea0003800000 */
.L_x_117:
[----:B------:R-:W-:Y:S05]  /*6ac0*/  BSYNC B0 ;  /* 0x0000000000007941 */ /* 0x000fea0003800000 */
.L_x_116:
[----:B------:R-:W-:Y:S01]  /*6ad0*/  ISETP.NE.AND P1, PT, R54, RZ, PT ;  /* 0x000000ff3600720c */ /* 0x000fe20003f25270 */
[----:B-1----:R-:W-:Y:S02]  /*6ae0*/  VIADD R2, R2, 0x160 ;  /* 0x0000016002027836 */ /* 0x002fe40000000000 */
[----:B------:R-:W-:Y:S02]  /*6af0*/  IMAD.U32 R0, RZ, RZ, UR45 ;  /* 0x0000002dff007e24 */ /* 0x000fe4000f8e00ff */
[----:B------:R-:W-:Y:S03]  /*6b00*/  VIADD R82, R82, 0x1 ;  /* 0x0000000152527836 */ /* 0x000fe60000000000 */
[----:B------:R-:W-:Y:S05]  /*6b10*/  PRMT R0, R0, 0x654, R2 ;  /* 0x0000065400007816 */ /* 0x000fea0000000002 */
[----:B------:R1:W2:Y:S04]  /*6b20*/  @P1 LDS.128 R48, [R5+UR44+0x400] ;  /* 0x0004002c05301984 */ /* 0x0002a80008000c00 */
[----:B------:R1:W4:Y:S01]  /*6b30*/  @P1 LDS.128 R44, [R4+0x410] ;  /* 0x00041000042c1984 */ /* 0x0003220000000c00 */
[C---:B------:R-:W-:Y:S01]  /*6b40*/  ISETP.NE.AND P1, PT, R82.reuse, 0x4, PT ;  /* 0x000000045200780c */ /* 0x040fe20003f25270 */
[----:B------:R-:W-:Y:S01]  /*6b50*/  @!PT LDS RZ, [RZ] ;  /* 0x00000000fffff984 */ /* 0x000fe20000000800 */
[----:B------:R-:W-:Y:S01]  /*6b60*/  @!PT LDS RZ, [RZ] ;  /* 0x00000000fffff984 */ /* 0x000fe20000000800 */
[----:B------:R-:W-:Y:S01]  /*6b70*/  @!PT LDS RZ, [RZ] ;  /* 0x00000000fffff984 */ /* 0x000fe20000000800 */
[----:B------:R-:W-:Y:S01]  /*6b80*/  @!PT LDS RZ, [RZ] ;  /* 0x00000000fffff984 */ /* 0x000fe20000000800 */
[----:B------:R5:W-:Y:S06]  /*6b90*/  MEMBAR.ALL.CTA ;  /* 0x0000000000007992 */ /* 0x000bec0000008000 */
[----:B-----5:R-:W5:Y:S01]  /*6ba0*/  FENCE.VIEW.ASYNC.S ;  /* 0x00000000000073c6 */ /* 0x020f620000000000 */
[----:B------:R-:W-:Y:S01]  /*6bb0*/  SEL R82, R82, RZ, P1 ;  /* 0x000000ff52527207 */ /* 0x000fe20000800000 */
[----:B-----5:R5:W-:Y:S02]  /*6bc0*/  SYNCS.ARRIVE.TRANS64.RED.A1T0 RZ, [R0+URZ], RZ ;  /* 0x000000ff00ff79a7 */ /* 0x020be400081004ff */
[----:B-----5:R-:W-:Y:S04]  /*6bd0*/  SEL R0, RZ, 0x1, P1 ;  /* 0x00000001ff007807 */ /* 0x020fe80000800000 */
[----:B-12---:R-:W-:Y:S02]  /*6be0*/  LOP3.LUT R81, R81, R0, RZ, 0x3c, !PT ;  /* 0x0000000051517212 */ /* 0x006fe400078e3cff */
.L_x_115:
[----:B------:R-:W-:Y:S05]  /*6bf0*/  BSYNC B1 ;  /* 0x0000000000017941 */ /* 0x000fea0003800000 */
.L_x_114:
[----:B------:R-:W-:Y:S04]  /*6c00*/  SHF.R.U32.HI R0, RZ, 0x15, R39 ;  /* 0x00000015ff007819 */ /* 0x000fe80000011627 */
[----:B------:R-:W-:Y:S01]  /*6c10*/  LOP3.LUT P1, RZ, R0, 0x3, R75, 0x48, !PT ;  /* 0x0000000300ff7812 */ /* 0x000fe2000782484b */
[----:B------:R-:W-:Y:S01]  /*6c20*/  @!UPT UIADD3 URZ, UPT, UPT, URZ, URZ, URZ ;  /* 0x000000fffffff290 */ /* 0x000fe2000fffe0ff */
[----:B---3--:R-:W-:Y:S11]  /*6c30*/  @P0 BRA `(.L_x_119) ;  /* 0x0000000000080947 */ /* 0x008ff60003800000 */
[----:B------:R-:W1:Y:S02]  /*6c40*/  SYNCS.PHASECHK.TRANS64.TRYWAIT P0, [R52+URZ+0x1b0], R3 ;  /* 0x0001b003340075a7 */ /* 0x000e6400080011ff */
[----:B-1----:R-:W-:Y:S05]  /*6c50*/  @!P0 BRA `(.L_x_120) ;  /* 0x0000004400548947 */ /* 0x002fea0003800000 */
.L_x_119:
[----:B------:R-:W-:Y:S05]  /*6c60*/  @!P1 BRA `(.L_x_121) ;  /* 0x0000000000409947 */ /* 0x000fea0003800000 */
[----:B------:R-:W2:Y:S01]  /*6c70*/  LDCU.64 UR8, c[0x4][0x78] ;  /* 0x01000f00ff0877ac */ /* 0x000ea20008000a00 */
[----:B-1----:R-:W-:Y:S01]  /*6c80*/  MOV R3, 0x0 ;  /* 0x0000000000037802 */ /* 0x002fe20000000f00 */
[----:B------:R-:W-:Y:S02]  /*6c90*/  HFMA2 R12, -RZ, RZ, 0, 5.9604644775390625e-08 ;  /* 0x00000001ff0c7431 */ /* 0x000fe400000001ff */
[----:B------:R-:W-:Y:S02]  /*6ca0*/  IMAD.MOV.U32 R8, RZ, RZ, 0x192 ;  /* 0x00000192ff087424 */ /* 0x000fe400078e00ff */
[----:B------:R-:W-:Y:S01]  /*6cb0*/  IMAD.MOV.U32 R13, RZ, RZ, RZ ;  /* 0x000000ffff0d7224 */ /* 0x000fe200078e00ff */
[----:B------:R-:W1:Y:S01]  /*6cc0*/  LDCU.64 UR6, c[0x4][0x80] ;  /* 0x01001000ff0677ac */ /* 0x000e620008000a00 */
[----:B------:R-:W3:Y:S01]  /*6cd0*/  LDC.64 R2, c[0x4][R3] ;  /* 0x0100000003027b82 */ /* 0x000ee20000000a00 */
[----:B------:R-:W5:Y:S01]  /*6ce0*/  LDCU.64 UR4, c[0x4][0x18] ;  /* 0x01000300ff0477ac */ /* 0x000f620008000a00 */
[----:B--2---:R-:W-:Y:S01]  /*6cf0*/  MOV R5, UR9 ;  /* 0x0000000900057c02 */ /* 0x004fe20008000f00 */
[----:B------:R-:W-:Y:S01]  /*6d00*/  IMAD.U32 R4, RZ, RZ, UR8 ;  /* 0x00000008ff047e24 */ /* 0x000fe2000f8e00ff */
[----:B-1----:R-:W-:Y:S01]  /*6d10*/  MOV R7, UR7 ;  /* 0x0000000700077c02 */ /* 0x002fe20008000f00 */
[----:B------:R-:W-:Y:S01]  /*6d20*/  IMAD.U32 R6, RZ, RZ, UR6 ;  /* 0x00000006ff067e24 */ /* 0x000fe2000f8e00ff */
[----:B-----5:R-:W-:Y:S01]  /*6d30*/  MOV R11, UR5 ;  /* 0x00000005000b7c02 */ /* 0x020fe20008000f00 */
[----:B------:R-:W-:Y:S02]  /*6d40*/  IMAD.U32 R10, RZ, RZ, UR4 ;  /* 0x00000004ff0a7e24 */ /* 0x000fe4000f8e00ff */
[----:B------:R-:W-:Y:S07]  /*6d50*/  LEPC R20, `(.L_x_121) ;  /* 0x000000001014794e */ /* 0x000fee0000000000 */
[----:B---34-:R-:W-:Y:S05]  /*6d60*/  CALL.ABS.NOINC R2 ;  /* 0x0000000002007343 */ /* 0x018fea0003c00000 */
.L_x_121:
[----:B------:R-:W-:Y:S05]  /*6d70*/  WARPSYNC.ALL ;  /* 0x0000000000007948 */ /* 0x000fea0003800000 */
[----:B------:R-:W-:Y:S01]  /*6d80*/  R2UR UR4, R39 ;  /* 0x00000000270472ca */ /* 0x000fe200000e0000 */
[----:B------:R-:W-:Y:S01]  /*6d90*/  BSSY.RECONVERGENT B0, `(.L_x_122) ;  /* 0x00000a0000007945 */ /* 0x000fe20003800200 */
[C---:B------:R-:W-:Y:S02]  /*6da0*/  SHF.L.U32 R2, R48.reuse, 0x10, RZ ;  /* 0x0000001030027819 */ /* 0x040fe400000006ff */
[C---:B-1----:R-:W-:Y:S02]  /*6db0*/  PRMT R3, R48.reuse, 0x8880, RZ ;  /* 0x0000888030037816 */ /* 0x042fe400000000ff */
[----:B------:R-:W-:Y:S02]  /*6dc0*/  SHF.L.U32 R41, R48, 0x8, RZ ;  /* 0x0000000830297819 */ /* 0x000fe400000006ff */
[----:B------:R-:W-:Y:S02]  /*6dd0*/  SHF.L.U32 R42, R49, 0x10, RZ ;  /* 0x00000010312a7819 */ /* 0x000fe400000006ff */
[----:B------:R-:W-:Y:S02]  /*6de0*/  IADD3 R60, PT, PT, R69, UR44, RZ ;  /* 0x0000002c453c7c10 */ /* 0x000fe4000fffe0ff */
[----:B------:R-:W-:Y:S01]  /*6df0*/  SHF.R.S32.HI R42, RZ, 0x18, R42 ;  /* 0x00000018ff2a7819 */ /* 0x000fe2000001142a */
[----:B------:R-:W-:Y:S01]  /*6e00*/  LDTM.16dp32bit_t0_t15.x32 R4, tmem[UR4] ;  /* 0x00000004000479ee */ /* 0x000fe20008a80000 */
[----:B------:R-:W1:Y:S01]  /*6e10*/  LDTM.16dp32bit_t16_t31.x32 R4, tmem[UR4+0x20] ;  /* 0x00002004000479ee */ /* 0x000e620008aa0000 */
[----:B------:R-:W-:Y:S02]  /*6e20*/  SHF.L.U32 R55, R80, 0x4, RZ ;  /* 0x0000000450377819 */ /* 0x000fe400000006ff */
[----:B------:R-:W-:Y:S02]  /*6e30*/  ISETP.NE.AND P0, PT, R87, RZ, PT ;  /* 0x000000ff5700720c */ /* 0x000fe40003f05270 */
[----:B------:R-:W-:Y:S02]  /*6e40*/  IADD3 R89, PT, PT, R60, R55, RZ ;  /* 0x000000373c597210 */ /* 0x000fe40007ffe0ff */
[----:B------:R-:W-:Y:S01]  /*6e50*/  ISETP.NE.AND P6, PT, R61, RZ, PT ;  /* 0x000000ff3d00720c */ /* 0x000fe20003fc5270 */
[C---:B-1----:R-:W-:Y:S01]  /*6e60*/  IMAD R0, R38.reuse, R4, RZ ;  /* 0x0000000426007224 */ /* 0x042fe200078e02ff */
[----:B------:R-:W-:Y:S01]  /*6e70*/  SHF.R.S32.HI R4, RZ, 0x18, R2 ;  /* 0x00000018ff047819 */ /* 0x000fe20000011402 */
[C---:B------:R-:W-:Y:S01]  /*6e80*/  IMAD R2, R38.reuse, R5, RZ ;  /* 0x0000000526027224 */ /* 0x040fe200078e02ff */
[----:B------:R-:W-:Y:S01]  /*6e90*/  SHF.R.S32.HI R5, RZ, 0x18, R41 ;  /* 0x00000018ff057819 */ /* 0x000fe20000011429 */
[----:B------:R-:W-:Y:S01]  /*6ea0*/  IMAD R0, R3, R40, R0 ;  /* 0x0000002803007224 */ /* 0x000fe200078e0200 */
[----:B------:R-:W-:Y:S01]  /*6eb0*/  PRMT R41, R49, 0x8880, RZ ;  /* 0x0000888031297816 */ /* 0x000fe200000000ff */
[----:B------:R-:W-:Y:S02]  /*6ec0*/  IMAD R3, R38, R6, RZ ;  /* 0x0000000626037224 */ /* 0x000fe400078e02ff */
[-C--:B------:R-:W-:Y:S01]  /*6ed0*/  IMAD R2, R4, R40.reuse, R2 ;  /* 0x0000002804027224 */ /* 0x080fe200078e0202 */
[----:B------:R-:W-:Y:S01]  /*6ee0*/  SHF.R.S32.HI R4, RZ, 0x18, R48 ;  /* 0x00000018ff047819 */ /* 0x000fe20000011430 */
[----:B------:R-:W-:Y:S02]  /*6ef0*/  IMAD R7, R38, R7, RZ ;  /* 0x0000000726077224 */ /* 0x000fe400078e02ff */
[-C--:B------:R-:W-:Y:S02]  /*6f00*/  IMAD R3, R5, R40.reuse, R3 ;  /* 0x0000002805037224 */ /* 0x080fe400078e0203 */
[----:B------:R-:W-:Y:S02]  /*6f10*/  IMAD R7, R4, R40, R7 ;  /* 0x0000002804077224 */ /* 0x000fe400078e0207 */
[C---:B------:R-:W-:Y:S02]  /*6f20*/  IMAD R6, R38.reuse, R11, RZ ;  /* 0x0000000b26067224 */ /* 0x040fe400078e02ff */
[C---:B------:R-:W-:Y:S01]  /*6f30*/  IMAD R11, R38.reuse, R16, RZ ;  /* 0x00000010260b7224 */ /* 0x040fe200078e02ff */
[----:B------:R-:W-:Y:S01]  /*6f40*/  I2IP.S8.S32.SAT R56, R7, R3, RZ ;  /* 0x0000000307387239 */ /* 0x000fe200000014ff */
[C---:B------:R-:W-:Y:S02]  /*6f50*/  IMAD R16, R38.reuse, R21, RZ ;  /* 0x0000001526107224 */ /* 0x040fe400078e02ff */
[----:B------:R-:W-:Y:S01]  /*6f60*/  IMAD R21, R38, R26, RZ ;  /* 0x0000001a26157224 */ /* 0x000fe200078e02ff */
[----:B------:R-:W-:Y:S01]  /*6f70*/  I2IP.S8.S32.SAT R56, R2, R0, R56 ;  /* 0x0000000002387239 */ /* 0x000fe20000001438 */
[C---:B------:R-:W-:Y:S01]  /*6f80*/  IMAD R26, R38.reuse, R31, RZ ;  /* 0x0000001f261a7224 */ /* 0x040fe200078e02ff */
[----:B------:R-:W-:Y:S01]  /*6f90*/  SHF.R.S32.HI R2, RZ, 0x18, R49 ;  /* 0x00000018ff027819 */ /* 0x000fe20000011431 */
[C---:B------:R-:W-:Y:S02]  /*6fa0*/  IMAD R3, R38.reuse, R8, RZ ;  /* 0x0000000826037224 */ /* 0x040fe400078e02ff */
[----:B------:R-:W-:Y:S02]  /*6fb0*/  IMAD.SHL.U32 R31, R49, 0x100, RZ ;  /* 0x00000100311f7824 */ /* 0x000fe400078e00ff */
[C---:B------:R-:W-:Y:S02]  /*6fc0*/  IMAD R8, R38.reuse, R13, RZ ;  /* 0x0000000d26087224 */ /* 0x040fe400078e02ff */
[C---:B------:R-:W-:Y:S01]  /*6fd0*/  IMAD R13, R38.reuse, R18, RZ ;  /* 0x00000012260d7224 */ /* 0x040fe200078e02ff */
[----:B------:R-:W-:Y:S01]  /*6fe0*/  SHF.R.S32.HI R0, RZ, 0x18, R31 ;  /* 0x00000018ff007819 */ /* 0x000fe2000001141f */
[----:B------:R-:W-:Y:S01]  /*6ff0*/  IMAD R18, R38, R23, RZ ;  /* 0x0000001726127224 */ /* 0x000fe200078e02ff */
[----:B------:R-:W-:Y:S01]  /*7000*/  SHF.L.U32 R31, R50, 0x10, RZ ;  /* 0x00000010321f7819 */ /* 0x000fe200000006ff */
[C---:B------:R-:W-:Y:S02]  /*7010*/  IMAD R4, R38.reuse, R9, RZ ;  /* 0x0000000926047224 */ /* 0x040fe400078e02ff */
[C---:B------:R-:W-:Y:S01]  /*7020*/  IMAD R23, R38.reuse, R28, RZ ;  /* 0x0000001c26177224 */ /* 0x040fe200078e02ff */
[----:B------:R-:W-:Y:S01]  /*7030*/  SHF.R.S32.HI R31, RZ, 0x18, R31 ;  /* 0x00000018ff1f7819 */ /* 0x000fe2000001141f */
[C---:B------:R-:W-:Y:S02]  /*7040*/  IMAD R7, R38.reuse, R12, RZ ;  /* 0x0000000c26077224 */ /* 0x040fe400078e02ff */
[----:B------:R-:W-:Y:S01]  /*7050*/  IMAD R28, R38, R33, RZ ;  /* 0x00000021261c7224 */ /* 0x000fe200078e02ff */
[----:B------:R-:W-:Y:S01]  /*7060*/  PRMT R33, R50, 0x8880, RZ ;  /* 0x0000888032217816 */ /* 0x000fe200000000ff */
[----:B------:R-:W-:Y:S02]  /*7070*/  IMAD R3, R41, R40, R3 ;  /* 0x0000002829037224 */ /* 0x000fe400078e0203 */
[C---:B------:R-:W-:Y:S02]  /*7080*/  IMAD R12, R38.reuse, R17, RZ ;  /* 0x00000011260c7224 */ /* 0x040fe400078e02ff */
[C---:B------:R-:W-:Y:S02]  /*7090*/  IMAD R5, R38.reuse, R10, RZ ;  /* 0x0000000a26057224 */ /* 0x040fe400078e02ff */
[----:B------:R-:W-:Y:S02]  /*70a0*/  IMAD R17, R38, R22, RZ ;  /* 0x0000001626117224 */ /* 0x000fe400078e02ff */
[----:B------:R-:W-:Y:S02]  /*70b0*/  IMAD R4, R42, R40, R4 ;  /* 0x000000282a047224 */ /* 0x000fe400078e0204 */
[C---:B------:R-:W-:Y:S02]  /*70c0*/  IMAD R22, R38.reuse, R27, RZ ;  /* 0x0000001b26167224 */ /* 0x040fe400078e02ff */
[----:B------:R-:W-:Y:S01]  /*70d0*/  IMAD R27, R38, R32, RZ ;  /* 0x00000020261b7224 */ /* 0x000fe200078e02ff */
[----:B------:R-:W-:Y:S01]  /*70e0*/  SHF.L.U32 R32, R50, 0x8, RZ ;  /* 0x0000000832207819 */ /* 0x000fe200000006ff */
[-C--:B------:R-:W-:Y:S02]  /*70f0*/  IMAD R5, R0, R40.reuse, R5 ;  /* 0x0000002800057224 */ /* 0x080fe400078e0205 */
[----:B------:R-:W-:Y:S01]  /*7100*/  IMAD.MOV.U32 R0, RZ, RZ, R33 ;  /* 0x000000ffff007224 */ /* 0x000fe200078e0021 */
[----:B------:R-:W-:Y:S01]  /*7110*/  SHF.R.S32.HI R32, RZ, 0x18, R32 ;  /* 0x00000018ff207819 */ /* 0x000fe20000011420 */
[-C--:B------:R-:W-:Y:S01]  /*7120*/  IMAD R6, R2, R40.reuse, R6 ;  /* 0x0000002802067224 */ /* 0x080fe200078e0206 */
[----:B------:R-:W-:Y:S01]  /*7130*/  SHF.R.S32.HI R2, RZ, 0x18, R50 ;  /* 0x00000018ff027819 */ /* 0x000fe20000011432 */
[----:B------:R-:W-:Y:S01]  /*7140*/  IMAD R7, R0, R40, R7 ;  /* 0x0000002800077224 */ /* 0x000fe200078e0207 */
[----:B------:R-:W-:Y:S01]  /*7150*/  PRMT R0, R51, 0x8880, RZ ;  /* 0x0000888033007816 */ /* 0x000fe200000000ff */
[----:B------:R-:W-:Y:S01]  /*7160*/  IMAD R9, R38, R14, RZ ;  /* 0x0000000e26097224 */ /* 0x000fe200078e02ff */
[----:B------:R-:W-:Y:S01]  /*7170*/  I2IP.S8.S32.SAT R6, R6, R5, RZ ;  /* 0x0000000506067239 */ /* 0x000fe200000014ff */
[-C--:B------:R-:W-:Y:S01]  /*7180*/  IMAD R8, R31, R40.reuse, R8 ;  /* 0x000000281f087224 */ /* 0x080fe200078e0208 */
[C---:B------:R-:W-:Y:S01]  /*7190*/  SHF.L.U32 R31, R51.reuse, 0x8, RZ ;  /* 0x00000008331f7819 */ /* 0x040fe200000006ff */
[----:B------:R-:W-:Y:S01]  /*71a0*/  IMAD R10, R38, R15, RZ ;  /* 0x0000000f260a7224 */ /* 0x000fe200078e02ff */
[----:B------:R-:W-:Y:S01]  /*71b0*/  I2IP.S8.S32.SAT R57, R4, R3, R6 ;  /* 0x0000000304397239 */ /* 0x000fe20000001406 */
[-C--:B------:R-:W-:Y:S01]  /*71c0*/  IMAD R9, R32, R40.reuse, R9 ;  /* 0x0000002820097224 */ /* 0x080fe200078e0209 */
[----:B------:R-:W-:Y:S01]  /*71d0*/  SHF.R.S32.HI R5, RZ, 0x18, R31 ;  /* 0x00000018ff057819 */ /* 0x000fe2000001141f */
[-C--:B------:R-:W-:Y:S01]  /*71e0*/  IMAD R10, R2, R40.reuse, R10 ;  /* 0x00000028020a7224 */ /* 0x080fe200078e020a */
[----:B------:R-:W-:Y:S01]  /*71f0*/  SHF.L.U32 R2, R51, 0x10, RZ ;  /* 0x0000001033027819 */ /* 0x000fe200000006ff */
[----:B------:R-:W-:Y:S01]  /*7200*/  IMAD R11, R0, R40, R11 ;  /* 0x00000028000b7224 */ /* 0x000fe200078e020b */
[----:B------:R-:W-:Y:S01]  /*7210*/  SHF.R.S32.HI R0, RZ, 0x18, R51 ;  /* 0x00000018ff007819 */ /* 0x000fe20000011433 */
[C---:B------:R-:W-:Y:S01]  /*7220*/  IMAD R15, R38.reuse, R20, RZ ;  /* 0x00000014260f7224 */ /* 0x040fe200078e02ff */
[----:B------:R-:W-:Y:S01]  /*7230*/  SHF.R.S32.HI R2, RZ, 0x18, R2 ;  /* 0x00000018ff027819 */ /* 0x000fe20000011402 */
[C---:B------:R-:W-:Y:S01]  /*7240*/  IMAD R14, R38.reuse, R19, RZ ;  /* 0x00000013260e7224 */ /* 0x040fe200078e02ff */
[C---:B----4-:R-:W-:Y:S01]  /*7250*/  SHF.L.U32 R4, R45.reuse, 0x10, RZ ;  /* 0x000000102d047819 */ /* 0x050fe200000006ff */
[----:B------:R-:W-:Y:S01]  /*7260*/  IMAD R19, R38, R24, RZ ;  /* 0x0000001826137224 */ /* 0x000fe200078e02ff */
[----:B------:R-:W-:Y:S01]  /*7270*/  PRMT R3, R45, 0x8880, RZ ;  /* 0x000088802d037816 */ /* 0x000fe200000000ff */
[-C--:B------:R-:W-:Y:S01]  /*7280*/  IMAD R12, R2, R40.reuse, R12 ;  /* 0x00000028020c7224 */ /* 0x080fe200078e020c */
[----:B------:R-:W-:Y:S01]  /*7290*/  PRMT R2, R44, 0x8880, RZ ;  /* 0x000088802c027816 */ /* 0x000fe200000000ff */
[-C--:B------:R-:W-:Y:S01]  /*72a0*/  IMAD R13, R5, R40.reuse, R13 ;  /* 0x00000028050d7224 */ /* 0x080fe200078e020d */
[----:B------:R-:W-:Y:S01]  /*72b0*/  SHF.R.S32.HI R4, RZ, 0x18, R4 ;  /* 0x00000018ff047819 */ /* 0x000fe20000011404 */
[----:B------:R-:W-:Y:S01]  /*72c0*/  IMAD R14, R0, R40, R14 ;  /* 0x00000028000e7224 */ /* 0x000fe200078e020e */
[----:B------:R-:W-:Y:S01]  /*72d0*/  MOV R0, R2 ;  /* 0x0000000200007202 */ /* 0x000fe20000000f00 */
[----:B------:R-:W-:Y:S01]  /*72e0*/  IMAD.U32 R5, R44, 0x10000, RZ ;  /* 0x000100002c057824 */ /* 0x000fe200078e00ff */
[----:B------:R-:W-:Y:S01]  /*72f0*/  I2IP.S8.S32.SAT R9, R10, R9, RZ ;  /* 0x000000090a097239 */ /* 0x000fe200000014ff */
[----:B------:R-:W-:Y:S01]  /*7300*/  IMAD R20, R38, R25, RZ ;  /* 0x0000001926147224 */ /* 0x000fe200078e02ff */
[----:B------:R-:W-:Y:S01]  /*7310*/  I2IP.S8.S32.SAT R13, R14, R13, RZ ;  /* 0x0000000d0e0d7239 */ /* 0x000fe200000014ff */
[----:B------:R-:W-:Y:S01]  /*7320*/  IMAD R15, R0, R40, R15 ;  /* 0x00000028000f7224 */ /* 0x000fe200078e020f */
[----:B------:R-:W-:Y:S01]  /*7330*/  SHF.R.S32.HI R2, RZ, 0x18, R5 ;  /* 0x00000018ff027819 */ /* 0x000fe20000011405 */
[----:B------:R-:W-:Y:S01]  /*7340*/  IMAD R24, R38, R29, RZ ;  /* 0x0000001d26187224 */ /* 0x000fe200078e02ff */
[----:B------:R-:W-:Y:S01]  /*7350*/  SHF.L.U32 R0, R44, 0x8, RZ ;  /* 0x000000082c007819 */ /* 0x000fe200000006ff */
[----:B------:R-:W-:Y:S01]  /*7360*/  IMAD R25, R38, R30, RZ ;  /* 0x0000001e26197224 */ /* 0x000fe200078e02ff */
[----:B------:R-:W-:Y:S01]  /*7370*/  I2IP.S8.S32.SAT R58, R8, R7, R9 ;  /* 0x00000007083a7239 */ /* 0x000fe20000001409 */
[----:B------:R-:W-:Y:S01]  /*7380*/  IMAD R16, R2, R40, R16 ;  /* 0x0000002802107224 */ /* 0x000fe200078e0210 */
[----:B------:R-:W-:Y:S01]  /*7390*/  SHF.R.S32.HI R0, RZ, 0x18, R0 ;  /* 0x00000018ff007819 */ /* 0x000fe20000011400 */
[----:B------:R-:W-:Y:S01]  /*73a0*/  IMAD R29, R38, R34, RZ ;  /* 0x00000022261d7224 */ /* 0x000fe200078e02ff */
[----:B------:R-:W-:Y:S01]  /*73b0*/  SHF.R.S32.HI R2, RZ, 0x18, R44 ;  /* 0x00000018ff027819 */ /* 0x000fe2000001142c */
[----:B------:R-:W-:Y:S01]  /*73c0*/  IMAD.SHL.U32 R5, R45, 0x100, RZ ;  /* 0x000001002d057824 */ /* 0x000fe200078e00ff */
[----:B------:R-:W-:Y:S01]  /*73d0*/  I2IP.S8.S32.SAT R59, R12, R11, R13 ;  /* 0x0000000b0c3b7239 */ /* 0x000fe2000000140d */
[-C--:B------:R-:W-:Y:S02]  /*73e0*/  IMAD R17, R0, R40.reuse, R17 ;  /* 0x0000002800117224 */ /* 0x080fe400078e0211 */
[-C--:B------:R-:W-:Y:S01]  /*73f0*/  IMAD R18, R2, R40.reuse, R18 ;  /* 0x0000002802127224 */ /* 0x080fe200078e0212 */
[----:B------:R-:W-:Y:S01]  /*7400*/  SHF.R.S32.HI R0, RZ, 0x18, R5 ;  /* 0x00000018ff007819 */ /* 0x000fe20000011405 */
[-C--:B------:R-:W-:Y:S01]  /*7410*/  IMAD R19, R3, R40.reuse, R19 ;  /* 0x0000002803137224 */ /* 0x080fe200078e0213 */
[----:B------:R-:W-:Y:S01]  /*7420*/  SHF.R.S32.HI R2, RZ, 0x18, R45 ;  /* 0x00000018ff027819 */ /* 0x000fe2000001142d */
[-C--:B------:R-:W-:Y:S01]  /*7430*/  IMAD R20, R4, R40.reuse, R20 ;  /* 0x0000002804147224 */ /* 0x080fe200078e0214 */
[----:B------:R-:W-:Y:S01]  /*7440*/  SHF.L.U32 R4, R46, 0x10, RZ ;  /* 0x000000102e047819 */ /* 0x000fe200000006ff */
[-C--:B------:R-:W-:Y:S01]  /*7450*/  IMAD R21, R0, R40.reuse, R21 ;  /* 0x0000002800157224 */ /* 0x080fe200078e0215 */
[C---:B------:R-:W-:Y:S01]  /*7460*/  PRMT R0, R46.reuse, 0x8880, RZ ;  /* 0x000088802e007816 */ /* 0x040fe200000000ff */
[----:B------:R1:W-:Y:S01]  /*7470*/  STS.128 [R69+UR44+0x4400], R56 ;  /* 0x0044003845007988 */ /* 0x0003e20008000c2c */
[----:B------:R-:W-:Y:S01]  /*7480*/  SHF.L.U32 R3, R46, 0x8, RZ ;  /* 0x000000082e037819 */ /* 0x000fe200000006ff */
[-C--:B------:R-:W-:Y:S01]  /*7490*/  IMAD R22, R2, R40.reuse, R22 ;  /* 0x0000002802167224 */ /* 0x080fe200078e0216 */
[----:B------:R-:W-:Y:S01]  /*74a0*/  SHF.R.S32.HI R2, RZ, 0x18, R4 ;  /* 0x00000018ff027819 */ /* 0x000fe20000011404 */
[-C--:B------:R-:W-:Y:S01]  /*74b0*/  IMAD R23, R0, R40.reuse, R23 ;  /* 0x0000002800177224 */ /* 0x080fe200078e0217 */
[----:B------:R-:W-:Y:S01]  /*74c0*/  SHF.R.S32.HI R3, RZ, 0x18, R3 ;  /* 0x00000018ff037819 */ /* 0x000fe20000011403 */
[----:B------:R-:W-:Y:S01]  /*74d0*/  IMAD R30, R38, R35, RZ ;  /* 0x00000023261e7224 */ /* 0x000fe200078e02ff */
[----:B------:R-:W-:Y:S01]  /*74e0*/  SHF.R.S32.HI R0, RZ, 0x18, R46 ;  /* 0x00000018ff007819 */ /* 0x000fe2000001142e */
[-C--:B------:R-:W-:Y:S01]  /*74f0*/  IMAD R24, R2, R40.reuse, R24 ;  /* 0x0000002802187224 */ /* 0x080fe200078e0218 */
[----:B------:R-:W-:Y:S01]  /*7500*/  PRMT R2, R47, 0x8880, RZ ;  /* 0x000088802f027816 */ /* 0x000fe200000000ff */
[-C--:B------:R-:W-:Y:S01]  /*7510*/  IMAD R25, R3, R40.reuse, R25 ;  /* 0x0000002803197224 */ /* 0x080fe200078e0219 */
[C---:B------:R-:W-:Y:S01]  /*7520*/  SHF.L.U32 R3, R47.reuse, 0x10, RZ ;  /* 0x000000102f037819 */ /* 0x040fe200000006ff */
[----:B------:R-:W-:Y:S01]  /*7530*/  IMAD.SHL.U32 R4, R47, 0x100, RZ ;  /* 0x000001002f047824 */ /* 0x000fe200078e00ff */
[----:B------:R-:W-:Y:S01]  /*7540*/  SHF.R.S32.HI R5, RZ, 0x18, R47 ;  /* 0x00000018ff057819 */ /* 0x000fe2000001142f */
[-C--:B------:R-:W-:Y:S01]  /*7550*/  IMAD R26, R0, R40.reuse, R26 ;  /* 0x00000028001a7224 */ /* 0x080fe200078e021a */
[----:B------:R-:W-:Y:S01]  /*7560*/  SHF.R.S32.HI R3, RZ, 0x18, R3 ;  /* 0x00000018ff037819 */ /* 0x000fe20000011403 */
[-C--:B------:R-:W-:Y:S01]  /*7570*/  IMAD R27, R2, R40.reuse, R27 ;  /* 0x00000028021b7224 */ /* 0x080fe200078e021b */
[----:B------:R-:W-:Y:S02]  /*7580*/  SHF.R.S32.HI R4, RZ, 0x18, R4 ;  /* 0x00000018ff047819 */ /* 0x000fe40000011404 */
[----:B------:R-:W-:Y:S01]  /*7590*/  I2IP.S8.S32.SAT R17, R18, R17, RZ ;  /* 0x0000001112117239 */ /* 0x000fe200000014ff */
[-C--:B------:R-:W-:Y:S01]  /*75a0*/  IMAD R28, R3, R40.reuse, R28 ;  /* 0x00000028031c7224 */ /* 0x080fe200078e021c */
[----:B------:R-:W-:Y:S01]  /*75b0*/  I2IP.S8.S32.SAT R21, R22, R21, RZ ;  /* 0x0000001516157239 */ /* 0x000fe200000014ff */
[-C--:B------:R-:W-:Y:S01]  /*75c0*/  IMAD R29, R4, R40.reuse, R29 ;  /* 0x00000028041d7224 */ /* 0x080fe200078e021d */
[----:B------:R-:W-:Y:S01]  /*75d0*/  I2IP.S8.S32.SAT R16, R16, R15, R17 ;  /* 0x0000000f10107239 */ /* 0x000fe20000001411 */
[----:B------:R-:W-:Y:S01]  /*75e0*/  IMAD R30, R5, R40, R30 ;  /* 0x00000028051e7224 */ /* 0x000fe200078e021e */
[----:B------:R-:W-:Y:S02]  /*75f0*/  I2IP.S8.S32.SAT R17, R20, R19, R21 ;  /* 0x0000001314117239 */ /* 0x000fe40000001415 */
[----:B------:R-:W-:Y:S02]  /*7600*/  I2IP.S8.S32.SAT R18, R26, R25, RZ ;  /* 0x000000191a127239 */ /* 0x000fe400000014ff */
[----:B------:R-:W-:Y:S02]  /*7610*/  I2IP.S8.S32.SAT R19, R30, R29, RZ ;  /* 0x0000001d1e137239 */ /* 0x000fe400000014ff */
[----:B------:R-:W-:Y:S02]  /*7620*/  I2IP.S8.S32.SAT R18, R24, R23, R18 ;  /* 0x0000001718127239 */ /* 0x000fe40000001412 */
[----:B------:R-:W-:Y:S02]  /*7630*/  I2IP.S8.S32.SAT R19, R28, R27, R19 ;  /* 0x0000001b1c137239 */ /* 0x000fe40000001413 */
[----:B------:R-:W-:Y:S02]  /*7640*/  LEA R0, R82, UR44, 0x3 ;  /* 0x0000002c52007c11 */ /* 0x000fe4000f8e18ff */
[----:B------:R-:W-:Y:S01]  /*7650*/  @P6 SHF.L.U32 R2, R81, 0x1f, RZ ;  /* 0x0000001f51026819 */ /* 0x000fe200000006ff */
[----:B------:R1:W-:Y:S01]  /*7660*/  STS.128 [R89+0x4410], R16 ;  /* 0x0044101059007388 */ /* 0x0003e20000000c00 */
[----:B------:R-:W-:Y:S01]  /*7670*/  @!PT LDS RZ, [RZ] ;  /* 0x00000000fffff984 */ /* 0x000fe20000000800 */
[----:B------:R-:W-:Y:S01]  /*7680*/  @!PT LDS RZ, [RZ] ;  /* 0x00000000fffff984 */ /* 0x000fe20000000800 */
[----:B------:R-:W-:Y:S01]  /*7690*/  @!PT LDS RZ, [RZ] ;  /* 0x00000000fffff984 */ /* 0x000fe20000000800 */
[----:B------:R-:W-:Y:S01]  /*76a0*/  @!PT LDS RZ, [RZ] ;  /* 0x00000000fffff984 */ /* 0x000fe20000000800 */
[----:B------:R2:W-:Y:S07]  /*76b0*/  MEMBAR.ALL.CTA ;  /* 0x0000000000007992 */ /* 0x0005ee0000008000 */
[----:B--2---:R-:W2:Y:S02]  /*76c0*/  FENCE.VIEW.ASYNC.S ;  /* 0x00000000000073c6 */ /* 0x004ea40000000000 */
[----:B--2---:R-:W-:Y:S06]  /*76d0*/  BAR.SYNC.DEFER_BLOCKING 0x1, 0x80 ;  /* 0x0042000000007b1d */ /* 0x004fec0000010000 */
[----:B------:R-:W-:Y:S05]  /*76e0*/  @P0 BRA `(.L_x_123) ;  /* 0x0000000000280947 */ /* 0x000fea0003800000 */
[----:B------:R-:W-:Y:S01]  /*76f0*/  UIADD3 UR4, UPT, UPT, UR44, 0x4400, URZ ;  /* 0x000044002c047890 */ /* 0x000fe2000fffe0ff */
[----:B------:R-:W-:Y:S05]  /*7700*/  UMOV UR51, UR36 ;  /* 0x0000002400337c82 */ /* 0x000fea0008000000 */
[----:B------:R-:W-:Y:S01]  /*7710*/  MOV R86, UR4 ;  /* 0x0000000400567c02 */ /* 0x000fe20008000f00 */
[----:B------:R-:W-:Y:S03]  /*7720*/  UIADD3 UR4, UP0, UPT, UR62, 0x680, URZ ;  /* 0x000006803e047890 */ /* 0x000fe6000ff1e0ff */
[----:B------:R-:W-:Y:S01]  /*7730*/  R2UR UR48, R86 ;  /* 0x00000000563072ca */ /* 0x000fe200000e0000 */
[----:B------:R-:W-:Y:S11]  /*7740*/  UIADD3.X UR5, UPT, UPT, URZ, UR63, URZ, UP0, !UPT ;  /* 0x0000003fff057290 */ /* 0x000ff600087fe4ff */
[----:B------:R-:W-:Y:S01]  /*7750*/  @!UPT UIADD3 URZ, UPT, UPT, URZ, URZ, URZ ;  /* 0x000000fffffff290 */ /* 0x000fe2000fffe0ff */
[----:B------:R2:W-:Y:S01]  /*7760*/  UTMASTG.3D [UR48], [UR4] ;  /* 0x00000030040073b5 */ /* 0x0005e20008010000 */
[----:B------:R0:W-:Y:S01]  /*7770*/  UTMACMDFLUSH ;  /* 0x00000000000079b7 */ /* 0x0001e20000000000 */
[----:B--2---:R-:W-:Y:S04]  /*7780*/  DEPBAR.LE SB0, 0x1 ;  /* 0x000080400000791a */ /* 0x004fe80000000000 */
.L_x_123:
[----:B------:R-:W-:Y:S05]  /*7790*/  BSYNC.RECONVERGENT B0 ;  /* 0x0000000000007941 */ /* 0x000fea0003800200 */
.L_x_122:
[----:B------:R-:W-:Y:S06]  /*77a0*/  BAR.SYNC.DEFER_BLOCKING 0x1, 0x80 ;  /* 0x0042000000007b1d */ /* 0x000fec0000010000 */
[----:B------:R-:W2:Y:S01]  /*77b0*/  @P6 SYNCS.PHASECHK.TRANS64.TRYWAIT P0, [R0+URZ+0x140], R2 ;  /* 0x00014002000065a7 */ /* 0x000ea200080011ff */
[----:B------:R-:W-:Y:S01]  /*77c0*/  BSSY B1, `(.L_x_124) ;  /* 0x000001f000017945 */ /* 0x000fe20003800000 */
[----:B--2---:R-:W-:Y:S03]  /*77d0*/  @P6 SEL R53, RZ, 0x1, !P0 ;  /* 0x00000001ff356807 */ /* 0x004fe60004000000 */
[----:B------:R-:W-:Y:S05]  /*77e0*/  @!P6 BRA `(.L_x_125) ;  /* 0x000000000070e947 */ /* 0x000fea0003800000 */
[----:B------:R-:W-:Y:S01]  /*77f0*/  ISETP.NE.AND P1, PT, R54, RZ, PT ;  /* 0x000000ff3600720c */ /* 0x000fe20003f25270 */
[----:B------:R-:W-:Y:S01]  /*7800*/  BSSY B0, `(.L_x_126) ;  /* 0x0000008000007945 */ /* 0x000fe20003800000 */
[----:B------:R-:W-:Y:S11]  /*7810*/  ISETP.NE.AND P0, PT, R53, RZ, PT ;  /* 0x000000ff3500720c */ /* 0x000ff60003f05270 */
[----:B------:R-:W-:Y:S04]  /*7820*/  @P1 IMAD R4, R82, 0x1000, R60 ;  /* 0x0000100052041824 */ /* 0x000fe800078e023c */
[----:B------:R-:W-:Y:S01]  /*7830*/  @P1 IMAD.IADD R3, R55, 0x1, R4 ;  /* 0x0000000137031824 */ /* 0x000fe200078e0204 */
[----:B------:R-:W-:Y:S06]  /*7840*/  @P0 BRA `(.L_x_127) ;  /* 0x00000000000c0947 */ /* 0x000fec0003800000 */
[----:B------:R-:W-:Y:S04]  /*7850*/  SHF.L.U32 R2, R81, 0x1f, RZ ;  /* 0x0000001f51027819 */ /* 0x000fe800000006ff */
[----:B------:R-:W2:Y:S02]  /*7860*/  SYNCS.PHASECHK.TRANS64.TRYWAIT P0, [R0+URZ+0x140], R2 ;  /* 0x00014002000075a7 */ /* 0x000ea400080011ff */
[----:B--2---:R-:W-:Y:S05]  /*7870*/  @!P0 BRA `(.L_x_128) ;  /* 0x0000003800608947 */ /* 0x004fea0003800000 */
.L_x_127:
[----:B------:R-:W-:Y:S05]  /*7880*/  BSYNC B0 ;  /* 0x0000000000007941 */ /* 0x000fea0003800000 */
.L_x_126:
[----:B------:R-:W-:Y:S01]  /*7890*/  ISETP.NE.AND P0, PT, R54, RZ, PT ;  /* 0x000000ff3600720c */ /* 0x000fe20003f05270 */
[----:B--2---:R-:W-:Y:S02]  /*78a0*/  VIADD R2, R0, 0x160 ;  /* 0x0000016000027836 */ /* 0x004fe40000000000 */
[----:B------:R-:W-:Y:S02]  /*78b0*/  IMAD.U32 R0, RZ, RZ, UR45 ;  /* 0x0000002dff007e24 */ /* 0x000fe4000f8e00ff */
[----:B------:R-:W-:Y:S03]  /*78c0*/  VIADD R82, R82, 0x1 ;  /* 0x0000000152527836 */ /* 0x000fe60000000000 */
[----:B------:R-:W-:Y:S05]  /*78d0*/  PRMT R0, R0, 0x654, R2 ;  /* 0x0000065400007816 */ /* 0x000fea0000000002 */
[----:B------:R2:W3:Y:S04]  /*78e0*/  @P0 LDS.128 R48, [R4+0x400] ;  /* 0x0004000004300984 */ /* 0x0004e80000000c00 */
        /* <DEDUP_REMOVED lines=11> */
[----:B--23--:R-:W-:Y:S02]  /*79a0*/  LOP3.LUT R81, R81, R0, RZ, 0x3c, !PT ;  /* 0x0000000051517212 */ /* 0x00cfe400078e3cff */
.L_x_125:
[----:B------:R-:W-:Y:S05]  /*79b0*/  BSYNC B1 ;  /* 0x0000000000017941 */ /* 0x000fea0003800000 */
.L_x_124:
[----:B------:R-:W-:Y:S05]  /*79c0*/  VIADD R0, R39, 0x40 ;  /* 0x0000004027007836 */ /* 0x000fea0000000000 */
[----:B------:R-:W-:Y:S04]  /*79d0*/  SHF.R.U32.HI R0, RZ, 0x15, R0 ;  /* 0x00000015ff007819 */ /* 0x000fe80000011600 */
[----:B------:R-:W-:Y:S11]  /*79e0*/  LOP3.LUT P0, RZ, R0, 0x3, R75, 0x48, !PT ;  /* 0x0000000300ff7812 */ /* 0x000ff6000780484b */
[----:B------:R-:W-:Y:S02]  /*79f0*/  @!UPT UIADD3 URZ, UPT, UPT, URZ, URZ, URZ ;  /* 0x000000fffffff290 */ /* 0x000fe4000fffe0ff */
[----:B------:R-:W-:Y:S05]  /*7a00*/  @!P0 BRA `(.L_x_129) ;  /* 0x0000000000408947 */ /* 0x000fea0003800000 */
[----:B------:R-:W2:Y:S01]  /*7a10*/  LDCU.64 UR8, c[0x4][0x78] ;  /* 0x01000f00ff0877ac */ /* 0x000ea20008000a00 */
[----:B------:R-:W-:Y:S01]  /*7a20*/  MOV R3, 0x0 ;  /* 0x0000000000037802 */ /* 0x000fe20000000f00 */
[----:B------:R-:W-:Y:S02]  /*7a30*/  HFMA2 R12, -RZ, RZ, 0, 5.9604644775390625e-08 ;  /* 0x00000001ff0c7431 */ /* 0x000fe400000001ff */
[----:B------:R-:W-:Y:S02]  /*7a40*/  IMAD.MOV.U32 R8, RZ, RZ, 0x192 ;  /* 0x00000192ff087424 */ /* 0x000fe400078e00ff */
[----:B------:R-:W-:Y:S01]  /*7a50*/  IMAD.MOV.U32 R13, RZ, RZ, RZ ;  /* 0x000000ffff0d7224 */ /* 0x000fe200078e00ff */
[----:B------:R-:W3:Y:S01]  /*7a60*/  LDCU.64 UR6, c[0x4][0x80] ;  /* 0x01001000ff0677ac */ /* 0x000ee20008000a00 */
[----:B------:R-:W1:Y:S01]  /*7a70*/  LDC.64 R2, c[0x4][R3] ;  /* 0x0100000003027b82 */ /* 0x000e620000000a00 */
[----:B------:R-:W5:Y:S01]  /*7a80*/  LDCU.64 UR4, c[0x4][0x18] ;  /* 0x01000300ff0477ac */ /* 0x000f620008000a00 */
[----:B--2---:R-:W-:Y:S01]  /*7a90*/  MOV R5, UR9 ;  /* 0x0000000900057c02 */ /* 0x004fe20008000f00 */
[----:B------:R-:W-:Y:S01]  /*7aa0*/  IMAD.U32 R4, RZ, RZ, UR8 ;  /* 0x00000008ff047e24 */ /* 0x000fe2000f8e00ff */
[----:B---3--:R-:W-:Y:S01]  /*7ab0*/  MOV R7, UR7 ;  /* 0x0000000700077c02 */ /* 0x008fe20008000f00 */
[----:B------:R-:W-:Y:S01]  /*7ac0*/  IMAD.U32 R6, RZ, RZ, UR6 ;  /* 0x00000006ff067e24 */ /* 0x000fe2000f8e00ff */
[----:B-----5:R-:W-:Y:S01]  /*7ad0*/  MOV R11, UR5 ;  /* 0x00000005000b7c02 */ /* 0x020fe20008000f00 */
[----:B------:R-:W-:Y:S02]  /*7ae0*/  IMAD.U32 R10, RZ, RZ, UR4 ;  /* 0x00000004ff0a7e24 */ /* 0x000fe4000f8e00ff */
[----:B------:R-:W-:Y:S07]  /*7af0*/  LEPC R20, `(.L_x_129) ;  /* 0x000000001014794e */ /* 0x000fee0000000000 */
[----:B-1--4-:R-:W-:Y:S05]  /*7b00*/  CALL.ABS.NOINC R2 ;  /* 0x0000000002007343 */ /* 0x012fea0003c00000 */
.L_x_129:
[C---:B------:R-:W-:Y:S01]  /*7b10*/  SHF.L.U32 R2, R48.reuse, 0x10, RZ ;  /* 0x0000001030027819 */ /* 0x040fe200000006ff */
[----:B------:R-:W-:Y:S05]  /*7b20*/  WARPSYNC.ALL ;  /* 0x0000000000007948 */ /* 0x000fea0003800000 */
[----:B------:R-:W-:Y:S01]  /*7b30*/  R2UR UR4, R39 ;  /* 0x00000000270472ca */ /* 0x000fe200000e0000 */
[----:B------:R-:W-:Y:S01]  /*7b40*/  BSSY.RECONVERGENT B0, `(.L_x_130) ;  /* 0x0000099000007945 */ /* 0x000fe20003800200 */
[C---:B------:R-:W-:Y:S02]  /*7b50*/  PRMT R3, R48.reuse, 0x8880, RZ ;  /* 0x0000888030037816 */ /* 0x040fe400000000ff */
[----:B------:R-:W-:Y:S02]  /*7b60*/  SHF.L.U32 R41, R48, 0x8, RZ ;  /* 0x0000000830297819 */ /* 0x000fe400000006ff */
[C---:B------:R-:W-:Y:S02]  /*7b70*/  SHF.L.U32 R42, R49.reuse, 0x10, RZ ;  /* 0x00000010312a7819 */ /* 0x040fe400000006ff */
[----:B------:R-:W-:Y:S02]  /*7b80*/  SHF.L.U32 R43, R49, 0x8, RZ ;  /* 0x00000008312b7819 */ /* 0x000fe400000006ff */
[----:B------:R-:W-:Y:S02]  /*7b90*/  SHF.R.S32.HI R42, RZ, 0x18, R42 ;  /* 0x00000018ff2a7819 */ /* 0x000fe4000001142a */
[----:B------:R-:W-:Y:S01]  /*7ba0*/  SHF.R.S32.HI R43, RZ, 0x18, R43 ;  /* 0x00000018ff2b7819 */ /* 0x000fe2000001142b */
[----:B-1----:R-:W-:Y:S01]  /*7bb0*/  LDTM.16dp32bit_t0_t15.x32 R4, tmem[UR4+0x40] ;  /* 0x00004004000479ee */ /* 0x002fe20008a80000 */
[----:B------:R-:W1:Y:S01]  /*7bc0*/  LDTM.16dp32bit_t16_t31.x32 R4, tmem[UR4+0x60] ;  /* 0x00006004000479ee */ /* 0x000e620008aa0000 */
[----:B------:R-:W-:Y:S02]  /*7bd0*/  ISETP.NE.AND P0, PT, R87, RZ, PT ;  /* 0x000000ff5700720c */ /* 0x000fe40003f05270 */
        /* <DEDUP_REMOVED lines=16> */
[----:B------:R-:W-:Y:S01]  /*7ce0*/  IMAD R5, R38, R9, RZ ;  /* 0x0000000926057224 */ /* 0x000fe200078e02ff */
[----:B------:R-:W-:Y:S01]  /*7cf0*/  PRMT R7, R50, 0x8880, RZ ;  /* 0x0000888032077816 */ /* 0x000fe200000000ff */
[----:B------:R-:W-:Y:S01]  /*7d00*/  IMAD R12, R38, R16, RZ ;  /* 0x00000010260c7224 */ /* 0x000fe200078e02ff */
[----:B------:R-:W-:Y:S01]  /*7d10*/  I2IP.S8.S32.SAT R56, R2, R0, R56 ;  /* 0x0000000002387239 */ /* 0x000fe20000001438 */
[C---:B------:R-:W-:Y:S01]  /*7d20*/  IMAD R9, R38.reuse, R13, RZ ;  /* 0x0000000d26097224 */ /* 0x040fe200078e02ff */
[----:B------:R-:W-:Y:S01]  /*7d30*/  SHF.R.S32.HI R3, RZ, 0x18, R49 ;  /* 0x00000018ff037819 */ /* 0x000fe20000011431 */
[----:B------:R-:W-:Y:S01]  /*7d40*/  IMAD R16, R38, R20, RZ ;  /* 0x0000001426107224 */ /* 0x000fe200078e02ff */
[----:B----4-:R-:W-:Y:S01]  /*7d50*/  SHF.L.U32 R0, R44, 0x10, RZ ;  /* 0x000000102c007819 */ /* 0x010fe200000006ff */
[----:B------:R-:W-:Y:S01]  /*7d60*/  IMAD R13, R38, R17, RZ ;  /* 0x00000011260d7224 */ /* 0x000fe200078e02ff */
[----:B------:R-:W-:Y:S01]  /*7d70*/  SHF.L.U32 R2, R44, 0x8, RZ ;  /* 0x000000082c027819 */ /* 0x000fe200000006ff */
[C---:B------:R-:W-:Y:S01]  /*7d80*/  IMAD R20, R38.reuse, R24, RZ ;  /* 0x0000001826147224 */ /* 0x040fe200078e02ff */
[----:B------:R-:W-:Y:S01]  /*7d90*/  SHF.R.S32.HI R0, RZ, 0x18, R0 ;  /* 0x00000018ff007819 */ /* 0x000fe20000011400 */
[C---:B------:R-:W-:Y:S01]  /*7da0*/  IMAD R17, R38.reuse, R21, RZ ;  /* 0x0000001526117224 */ /* 0x040fe200078e02ff */
[----:B------:R-:W-:Y:S01]  /*7db0*/  SHF.R.S32.HI R2, RZ, 0x18, R2 ;  /* 0x00000018ff027819 */ /* 0x000fe20000011402 */
[C---:B------:R-:W-:Y:S02]  /*7dc0*/  IMAD R24, R38.reuse, R28, RZ ;  /* 0x0000001c26187224 */ /* 0x040fe400078e02ff */
[C---:B------:R-:W-:Y:S02]  /*7dd0*/  IMAD R6, R38.reuse, R10, RZ ;  /* 0x0000000a26067224 */ /* 0x040fe400078e02ff */
[C---:B------:R-:W-:Y:S02]  /*7de0*/  IMAD R21, R38.reuse, R25, RZ ;  /* 0x0000001926157224 */ /* 0x040fe400078e02ff */
[----:B------:R-:W-:Y:S01]  /*7df0*/  IMAD R28, R38, R32, RZ ;  /* 0x00000020261c7224 */ /* 0x000fe200078e02ff */
[----:B------:R-:W-:Y:S01]  /*7e00*/  SHF.L.U32 R32, R50, 0x10, RZ ;  /* 0x0000001032207819 */ /* 0x000fe200000006ff */
[-C--:B------:R-:W-:Y:S02]  /*7e10*/  IMAD R4, R41, R40.reuse, R4 ;  /* 0x0000002829047224 */ /* 0x080fe400078e0204 */
[----:B------:R-:W-:Y:S01]  /*7e20*/  IMAD R25, R38, R29, RZ ;  /* 0x0000001d26197224 */ /* 0x000fe200078e02ff */
[----:B------:R-:W-:Y:S01]  /*7e30*/  SHF.R.S32.HI R32, RZ, 0x18, R32 ;  /* 0x00000018ff207819 */ /* 0x000fe20000011420 */
[----:B------:R-:W-:Y:S02]  /*7e40*/  IMAD R5, R42, R40, R5 ;  /* 0x000000282a057224 */ /* 0x000fe400078e0205 */
[----:B------:R-:W-:Y:S01]  /*7e50*/  IMAD R29, R38, R33, RZ ;  /* 0x00000021261d7224 */ /* 0x000fe200078e02ff */
[----:B------:R-:W-:Y:S01]  /*7e60*/  SHF.L.U32 R33, R50, 0x8, RZ ;  /* 0x0000000832217819 */ /* 0x000fe200000006ff */
[C---:B------:R-:W-:Y:S02]  /*7e70*/  IMAD R11, R38.reuse, R11, RZ ;  /* 0x0000000b260b7224 */ /* 0x040fe400078e02ff */
[C---:B------:R-:W-:Y:S01]  /*7e80*/  IMAD R10, R38.reuse, R14, RZ ;  /* 0x0000000e260a7224 */ /* 0x040fe200078e02ff */
[----:B------:R-:W-:Y:S01]  /*7e90*/  SHF.R.S32.HI R33, RZ, 0x18, R33 ;  /* 0x00000018ff217819 */ /* 0x000fe20000011421 */
[----:B------:R-:W-:Y:S02]  /*7ea0*/  IMAD R6, R43, R40, R6 ;  /* 0x000000282b067224 */ /* 0x000fe400078e0206 */
[C---:B------:R-:W-:Y:S02]  /*7eb0*/  IMAD R14, R38.reuse, R18, RZ ;  /* 0x00000012260e7224 */ /* 0x040fe400078e02ff */
[C---:B------:R-:W-:Y:S02]  /*7ec0*/  IMAD R18, R38.reuse, R22, RZ ;  /* 0x0000001626127224 */ /* 0x040fe400078e02ff */
[----:B------:R-:W-:Y:S01]  /*7ed0*/  IMAD R11, R3, R40, R11 ;  /* 0x00000028030b7224 */ /* 0x000fe200078e020b */
[----:B------:R-:W-:Y:S01]  /*7ee0*/  PRMT R3, R51, 0x8880, RZ ;  /* 0x0000888033037816 */ /* 0x000fe200000000ff */
[C---:B------:R-:W-:Y:S02]  /*7ef0*/  IMAD R22, R38.reuse, R26, RZ ;  /* 0x0000001a26167224 */ /* 0x040fe400078e02ff */
[C---:B------:R-:W-:Y:S01]  /*7f00*/  IMAD R26, R38.reuse, R30, RZ ;  /* 0x0000001e261a7224 */ /* 0x040fe200078e02ff */
[----:B------:R-:W-:Y:S01]  /*7f10*/  I2IP.S8.S32.SAT R11, R11, R6, RZ ;  /* 0x000000060b0b7239 */ /* 0x000fe200000014ff */
[----:B------:R-:W-:Y:S01]  /*7f20*/  IMAD R8, R7, R40, R8 ;  /* 0x0000002807087224 */ /* 0x000fe200078e0208 */
[----:B------:R-:W-:Y:S01]  /*7f30*/  SHF.L.U32 R6, R51, 0x10, RZ ;  /* 0x0000001033067819 */ /* 0x000fe200000006ff */
[----:B------:R-:W-:Y:S01]  /*7f40*/  IMAD R30, R38, R34, RZ ;  /* 0x00000022261e7224 */ /* 0x000fe200078e02ff */
[----:B------:R-:W-:Y:S01]  /*7f50*/  SHF.R.S32.HI R34, RZ, 0x18, R50 ;  /* 0x00000018ff227819 */ /* 0x000fe20000011432 */
[----:B------:R-:W-:Y:S01]  /*7f60*/  IMAD R9, R32, R40, R9 ;  /* 0x0000002820097224 */ /* 0x000fe200078e0209 */
[----:B------:R-:W-:Y:S01]  /*7f70*/  SHF.R.S32.HI R6, RZ, 0x18, R6 ;  /* 0x00000018ff067819 */ /* 0x000fe20000011406 */
[----:B------:R-:W-:Y:S01]  /*7f80*/  IMAD R15, R38, R15, RZ ;  /* 0x0000000f260f7224 */ /* 0x000fe200078e02ff */
[----:B------:R-:W-:Y:S01]  /*7f90*/  I2IP.S8.S32.SAT R57, R5, R4, R11 ;  /* 0x0000000405397239 */ /* 0x000fe2000000140b */
[-C--:B------:R-:W-:Y:S01]  /*7fa0*/  IMAD R10, R33, R40.reuse, R10 ;  /* 0x00000028210a7224 */ /* 0x080fe200078e020a */
[----:B------:R-:W-:Y:S01]  /*7fb0*/  SHF.L.U32 R5, R45, 0x10, RZ ;  /* 0x000000102d057819 */ /* 0x000fe200000006ff */
[----:B------:R-:W-:Y:S01]  /*7fc0*/  IMAD.SHL.U32 R7, R51, 0x100, RZ ;  /* 0x0000010033077824 */ /* 0x000fe200078e00ff */
[----:B------:R-:W-:Y:S01]  /*7fd0*/  PRMT R4, R45, 0x8880, RZ ;  /* 0x000088802d047816 */ /* 0x000fe200000000ff */
[-C--:B------:R-:W-:Y:S01]  /*7fe0*/  IMAD R15, R34, R40.reuse, R15 ;  /* 0x00000028220f7224 */ /* 0x080fe200078e020f */
[----:B------:R-:W-:Y:S01]  /*7ff0*/  SHF.R.S32.HI R5, RZ, 0x18, R5 ;  /* 0x00000018ff057819 */ /* 0x000fe20000011405 */
[-C--:B------:R-:W-:Y:S01]  /*8000*/  IMAD R12, R3, R40.reuse, R12 ;  /* 0x00000028030c7224 */ /* 0x080fe200078e020c */
[----:B------:R-:W-:Y:S01]  /*8010*/  SHF.R.S32.HI R7, RZ, 0x18, R7 ;  /* 0x00000018ff077819 */ /* 0x000fe20000011407 */
[----:B------:R-:W-:Y:S01]  /*8020*/  IMAD R13, R6, R40, R13 ;  /* 0x00000028060d7224 */ /* 0x000fe200078e020d */
[----:B------:R-:W-:Y:S01]  /*8030*/  I2IP.S8.S32.SAT R15, R15, R10, RZ ;  /* 0x0000000a0f0f7239 */ /* 0x000fe200000014ff */
[----:B------:R-:W-:Y:S01]  /*8040*/  IMAD R19, R38, R19, RZ ;  /* 0x0000001326137224 */ /* 0x000fe200078e02ff */
[----:B------:R-:W-:Y:S01]  /*8050*/  SHF.R.S32.HI R10, RZ, 0x18, R51 ;  /* 0x00000018ff0a7819 */ /* 0x000fe20000011433 */
[----:B------:R-:W-:Y:S01]  /*8060*/  IMAD R14, R7, R40, R14 ;  /* 0x00000028070e7224 */ /* 0x000fe200078e020e */
[----:B------:R-:W-:Y:S01]  /*8070*/  PRMT R3, R44, 0x8880, RZ ;  /* 0x000088802c037816 */ /* 0x000fe200000000ff */
[----:B------:R-:W-:Y:S01]  /*8080*/  IMAD R23, R38, R23, RZ ;  /* 0x0000001726177224 */ /* 0x000fe200078e02ff */
[----:B------:R-:W-:Y:S01]  /*8090*/  I2IP.S8.S32.SAT R58, R9, R8, R15 ;  /* 0x00000008093a7239 */ /* 0x000fe2000000140f */
[-C--:B------:R-:W-:Y:S02]  /*80a0*/  IMAD R19, R10, R40.reuse, R19 ;  /* 0x000000280a137224 */ /* 0x080fe400078e0213 */
[-C--:B------:R-:W-:Y:S01]  /*80b0*/  IMAD R16, R3, R40.reuse, R16 ;  /* 0x0000002803107224 */ /* 0x080fe200078e0210 */
[----:B------:R-:W-:Y:S01]  /*80c0*/  SHF.R.S32.HI R3, RZ, 0x18, R44 ;  /* 0x00000018ff037819 */ /* 0x000fe2000001142c */
[----:B------:R-:W-:Y:S01]  /*80d0*/  IMAD R17, R0, R40, R17 ;  /* 0x0000002800117224 */ /* 0x000fe200078e0211 */
[----:B------:R-:W-:Y:S01]  /*80e0*/  I2IP.S8.S32.SAT R14, R19, R14, RZ ;  /* 0x0000000e130e7239 */ /* 0x000fe200000014ff */
[----:B------:R-:W-:Y:S02]  /*80f0*/  IMAD.SHL.U32 R0, R45, 0x100, RZ ;  /* 0x000001002d007824 */ /* 0x000fe400078e00ff */
[-C--:B------:R-:W-:Y:S01]  /*8100*/  IMAD R18, R2, R40.reuse, R18 ;  /* 0x0000002802127224 */ /* 0x080fe200078e0212 */
[----:B------:R-:W-:Y:S01]  /*8110*/  SHF.R.S32.HI R2, RZ, 0x18, R45 ;  /* 0x00000018ff027819 */ /* 0x000fe2000001142d */
[-C--:B------:R-:W-:Y:S01]  /*8120*/  IMAD R23, R3, R40.reuse, R23 ;  /* 0x0000002803177224 */ /* 0x080fe200078e0217 */
[----:B------:R-:W-:Y:S01]  /*8130*/  SHF.R.S32.HI R0, RZ, 0x18, R0 ;  /* 0x00000018ff007819 */ /* 0x000fe20000011400 */
[-C--:B------:R-:W-:Y:S01]  /*8140*/  IMAD R20, R4, R40.reuse, R20 ;  /* 0x0000002804147224 */ /* 0x080fe200078e0214 */
[C---:B------:R-:W-:Y:S01]  /*8150*/  SHF.L.U32 R4, R46.reuse, 0x10, RZ ;  /* 0x000000102e047819 */ /* 0x040fe200000006ff */
[-C--:B------:R-:W-:Y:S01]  /*8160*/  IMAD R21, R5, R40.reuse, R21 ;  /* 0x0000002805157224 */ /* 0x080fe200078e0215 */
[----:B------:R-:W-:Y:S01]  /*8170*/  PRMT R3, R46, 0x8880, RZ ;  /* 0x000088802e037816 */ /* 0x000fe200000000ff */
[----:B------:R-:W-:Y:S01]  /*8180*/  IMAD R27, R38, R27, RZ ;  /* 0x0000001b261b7224 */ /* 0x000fe200078e02ff */
[----:B------:R-:W-:Y:S01]  /*8190*/  SHF.L.U32 R5, R46, 0x8, RZ ;  /* 0x000000082e057819 */ /* 0x000fe200000006ff */
[-C--:B------:R-:W-:Y:S01]  /*81a0*/  IMAD R22, R0, R40.reuse, R22 ;  /* 0x0000002800167224 */ /* 0x080fe200078e0216 */
[----:B------:R-:W-:Y:S01]  /*81b0*/  SHF.R.S32.HI R4, RZ, 0x18, R4 ;  /* 0x00000018ff047819 */ /* 0x000fe20000011404 */
[-C--:B------:R-:W-:Y:S01]  /*81c0*/  IMAD R27, R2, R40.reuse, R27 ;  /* 0x00000028021b7224 */ /* 0x080fe200078e021b */
[----:B------:R-:W-:Y:S01]  /*81d0*/  SHF.R.S32.HI R5, RZ, 0x18, R5 ;  /* 0x00000018ff057819 */ /* 0x000fe20000011405 */
[-C--:B------:R-:W-:Y:S01]  /*81e0*/  IMAD R24, R3, R40.reuse, R24 ;  /* 0x0000002803187224 */ /* 0x080fe200078e0218 */
[C---:B------:R-:W-:Y:S01]  /*81f0*/  SHF.L.U32 R3, R47.reuse, 0x10, RZ ;  /* 0x000000102f037819 */ /* 0x040fe200000006ff */
[-C--:B------:R-:W-:Y:S01]  /*8200*/  IMAD R25, R4, R40.reuse, R25 ;  /* 0x0000002804197224 */ /* 0x080fe200078e0219 */
[----:B------:R-:W-:Y:S01]  /*8210*/  SHF.R.S32.HI R0, RZ, 0x18, R46 ;  /* 0x00000018ff007819 */ /* 0x000fe2000001142e */
[----:B------:R-:W-:Y:S01]  /*8220*/  IMAD R31, R38, R31, RZ ;  /* 0x0000001f261f7224 */ /* 0x000fe200078e02ff */
[----:B------:R-:W-:Y:S01]  /*8230*/  PRMT R2, R47, 0x8880, RZ ;  /* 0x000088802f027816 */ /* 0x000fe200000000ff */
[-C--:B------:R-:W-:Y:S01]  /*8240*/  IMAD R26, R5, R40.reuse, R26 ;  /* 0x00000028051a7224 */ /* 0x080fe200078e021a */
[----:B------:R-:W-:Y:S01]  /*8250*/  SHF.L.U32 R4, R47, 0x8, RZ ;  /* 0x000000082f047819 */ /* 0x000fe200000006ff */
[-C--:B------:R-:W-:Y:S01]  /*8260*/  IMAD R31, R0, R40.reuse, R31 ;  /* 0x00000028001f7224 */ /* 0x080fe200078e021f */
[----:B------:R-:W-:Y:S01]  /*8270*/  SHF.R.S32.HI R3, RZ, 0x18, R3 ;  /* 0x00000018ff037819 */ /* 0x000fe20000011403 */
[-C--:B------:R-:W-:Y:S01]  /*8280*/  IMAD R28, R2, R40.reuse, R28 ;  /* 0x00000028021c7224 */ /* 0x080fe200078e021c */
[----:B------:R-:W-:Y:S01]  /*8290*/  SHF.R.S32.HI R4, RZ, 0x18, R4 ;  /* 0x00000018ff047819 */ /* 0x000fe20000011404 */
[----:B------:R-:W-:Y:S01]  /*82a0*/  IMAD R35, R38, R35, RZ ;  /* 0x0000002326237224 */ /* 0x000fe200078e02ff */
[----:B------:R-:W-:Y:S01]  /*82b0*/  SHF.R.S32.HI R5, RZ, 0x18, R47 ;  /* 0x00000018ff057819 */ /* 0x000fe2000001142f */
[----:B------:R-:W-:Y:S01]  /*82c0*/  IMAD R29, R3, R40, R29 ;  /* 0x00000028031d7224 */ /* 0x000fe200078e021d */
[----:B------:R-:W-:Y:S01]  /*82d0*/  I2IP.S8.S32.SAT R59, R13, R12, R14 ;  /* 0x0000000c0d3b7239 */ /* 0x000fe2000000140e */
[----:B------:R-:W-:Y:S01]  /*82e0*/  IMAD R30, R4, R40, R30 ;  /* 0x00000028041e7224 */ /* 0x000fe200078e021e */
[----:B------:R-:W-:Y:S01]  /*82f0*/  I2IP.S8.S32.SAT R18, R23, R18, RZ ;  /* 0x0000001217127239 */ /* 0x000fe200000014ff */
[----:B------:R-:W-:Y:S01]  /*8300*/  IMAD R35, R5, R40, R35 ;  /* 0x0000002805237224 */ /* 0x000fe200078e0223 */
[----:B------:R-:W-:Y:S01]  /*8310*/  I2IP.S8.S32.SAT R22, R27, R22, RZ ;  /* 0x000000161b167239 */ /* 0x000fe200000014ff */
[----:B------:R1:W-:Y:S01]  /*8320*/  STS.128 [R69+UR44+0x5400], R56 ;  /* 0x0054003845007988 */ /* 0x0003e20008000c2c */
[----:B------:R-:W-:Y:S02]  /*8330*/  I2IP.S8.S32.SAT R26, R31, R26, RZ ;  /* 0x0000001a1f1a7239 */ /* 0x000fe400000014ff */
[----:B------:R-:W-:Y:S02]  /*8340*/  I2IP.S8.S32.SAT R19, R35, R30, RZ ;  /* 0x0000001e23137239 */ /* 0x000fe400000014ff */
[----:B------:R-:W-:Y:S02]  /*8350*/  I2IP.S8.S32.SAT R16, R17, R16, R18 ;  /* 0x0000001011107239 */ /* 0x000fe40000001412 */
[----:B------:R-:W-:Y:S02]  /*8360*/  I2IP.S8.S32.SAT R17, R21, R20, R22 ;  /* 0x0000001415117239 */ /* 0x000fe40000001416 */
        /* <DEDUP_REMOVED lines=13> */
[----:B------:R-:W-:Y:S02]  /*8440*/  UIADD3 UR4, UP0, UPT, UR62, 0x680, URZ ;  /* 0x000006803e047890 */ /* 0x000fe4000ff1e0ff */
[----:B------:R-:W-:Y:S02]  /*8450*/  UIADD3 UR9, UPT, UPT, UR49, 0x40, URZ ;  /* 0x0000004031097890 */ /* 0x000fe4000fffe0ff */
[----:B------:R-:W-:Y:S02]  /*8460*/  UIADD3 UR8, UPT, UPT, UR44, 0x5400, URZ ;  /* 0x000054002c087890 */ /* 0x000fe4000fffe0ff */
[----:B------:R-:W-:Y:S01]  /*8470*/  UIADD3.X UR5, UPT, UPT, URZ, UR63, URZ, UP0, !UPT ;  /* 0x0000003fff057290 */ /* 0x000fe200087fe4ff */
[----:B------:R-:W-:Y:S01]  /*8480*/  UMOV UR10, UR50 ;  /* 0x00000032000a7c82 */ /* 0x000fe20008000000 */
[----:B------:R-:W-:Y:S07]  /*8490*/  UMOV UR11, UR36 ;  /* 0x00000024000b7c82 */ /* 0x000fee0008000000 */
[----:B------:R2:W-:Y:S01]  /*84a0*/  UTMASTG.3D [UR8], [UR4] ;  /* 0x00000008040073b5 */ /* 0x0005e20008010000 */
[----:B------:R0:W-:Y:S01]  /*84b0*/  UTMACMDFLUSH ;  /* 0x00000000000079b7 */ /* 0x0001e20000000000 */
[----:B--2---:R-:W-:Y:S04]  /*84c0*/  DEPBAR.LE SB0, 0x1 ;  /* 0x000080400000791a */ /* 0x004fe80000000000 */
.L_x_131:
[----:B------:R-:W-:Y:S05]  /*84d0*/  BSYNC.RECONVERGENT B0 ;  /* 0x0000000000007941 */ /* 0x000fea0003800200 */
.L_x_130:
        /* <DEDUP_REMOVED lines=14> */
.L_x_135:
[----:B------:R-:W-:Y:S05]  /*85c0*/  BSYNC B0 ;  /* 0x0000000000007941 */ /* 0x000fea0003800000 */
.L_x_134:
[----:B------:R-:W-:Y:S01]  /*85d0*/  ISETP.NE.AND P0, PT, R54, RZ, PT ;  /* 0x000000ff3600720c */ /* 0x000fe20003f05270 */
[----:B------:R-:W-:Y:S11]  /*85e0*/  VIADD R82, R82, 0x1 ;  /* 0x0000000152527836 */ /* 0x000ff60000000000 */
[----:B------:R-:W-:Y:S01]  /*85f0*/  @!UPT UIADD3 URZ, UPT, UPT, URZ, URZ, URZ ;  /* 0x000000fffffff290 */ /* 0x000fe2000fffe0ff */
[----:B------:R3:W4:Y:S04]  /*8600*/  @P0 LDS.128 R44, [R2+0x410] ;  /* 0x00041000022c0984 */ /* 0x0007280000000c00 */
[----:B------:R1:W1:Y:S01]  /*8610*/  @P0 LDS.128 R48, [R3+0x400] ;  /* 0x0004000003300984 */ /* 0x0002620000000c00 */
        /* <DEDUP_REMOVED lines=8> */
[----:B---3--:R-:W-:Y:S02]  /*86a0*/  VIADD R2, R0, 0x160 ;  /* 0x0000016000027836 */ /* 0x008fe40000000000 */
[----:B--2---:R-:W-:Y:S05]  /*86b0*/  IMAD.U32 R0, RZ, RZ, UR45 ;  /* 0x0000002dff007e24 */ /* 0x004fea000f8e00ff */
[----:B------:R-:W-:Y:S04]  /*86c0*/  PRMT R0, R0, 0x654, R2 ;  /* 0x0000065400007816 */ /* 0x000fe80000000002 */
[----:B-----5:R2:W-:Y:S02]  /*86d0*/  SYNCS.ARRIVE.TRANS64.RED.A1T0 RZ, [R0+URZ], RZ ;  /* 0x000000ff00ff79a7 */ /* 0x0205e400081004ff */
[----:B--2---:R-:W-:Y:S04]  /*86e0*/  SEL R0, RZ, 0x1, P0 ;  /* 0x00000001ff007807 */ /* 0x004fe80000000000 */
[----:B-1--4-:R-:W-:Y:S02]  /*86f0*/  LOP3.LUT R81, R81, R0, RZ, 0x3c, !PT ;  /* 0x0000000051517212 */ /* 0x012fe400078e3cff */
.L_x_133:
[----:B------:R-:W-:Y:S05]  /*8700*/  BSYNC B1 ;  /* 0x0000000000017941 */ /* 0x000fea0003800000 */
.L_x_132:
        /* <DEDUP_REMOVED lines=21> */
.L_x_137:
        /* <DEDUP_REMOVED lines=36> */
[----:B------:R-:W-:Y:S01]  /*8aa0*/  SHF.L.U32 R0, R44, 0x10, RZ ;  /* 0x000000102c007819 */ /* 0x000fe200000006ff */
        /* <DEDUP_REMOVED lines=110> */
[----:B------:R-:W-:Y:S02]  /*9190*/  UIADD3 UR4, UPT, UPT, UR44, 0x4400, URZ ;  /* 0x000044002c047890 */ /* 0x000fe4000fffe0ff */
[----:B------:R-:W-:Y:S01]  /*91a0*/  UIADD3 UR9, UPT, UPT, UR49, 0x80, URZ ;  /* 0x0000008031097890 */ /* 0x000fe2000fffe0ff */
[----:B------:R-:W-:Y:S01]  /*91b0*/  UMOV UR10, UR50 ;  /* 0x00000032000a7c82 */ /* 0x000fe20008000000 */
[----:B------:R-:W-:Y:S02]  /*91c0*/  UMOV UR11, UR36 ;  /* 0x00000024000b7c82 */ /* 0x000fe40008000000 */
        /* <DEDUP_REMOVED lines=8> */
.L_x_139:
[----:B------:R-:W-:Y:S05]  /*9250*/  BSYNC.RECONVERGENT B0 ;  /* 0x0000000000007941 */ /* 0x000fea0003800200 */
.L_x_138:
        /* <DEDUP_REMOVED lines=14> */
.L_x_143:
[----:B------:R-:W-:Y:S05]  /*9340*/  BSYNC B0 ;  /* 0x0000000000007941 */ /* 0x000fea0003800000 */
.L_x_142:
        /* <DEDUP_REMOVED lines=18> */
.L_x_141:
[----:B------:R-:W-:Y:S05]  /*9470*/  BSYNC B1 ;  /* 0x0000000000017941 */ /* 0x000fea0003800000 */
.L_x_140:
        /* <DEDUP_REMOVED lines=21> */
.L_x_145:
[----:B------:R-:W-:Y:S01]  /*95d0*/  ISETP.NE.AND P0, PT, R87, RZ, PT ;  /* 0x000000ff5700720c */ /* 0x000fe20003f05270 */
[----:B------:R-:W-:Y:S05]  /*95e0*/  WARPSYNC.ALL ;  /* 0x0000000000007948 */ /* 0x000fea0003800000 */
[----:B------:R-:W-:Y:S01]  /*95f0*/  IMAD.SHL.U32 R66, R49, 0x100, RZ ;  /* 0x0000010031427824 */ /* 0x000fe200078e00ff */
[----:B------:R-:W-:Y:S01]  /*9600*/  R2UR UR4, R39 ;  /* 0x00000000270472ca */ /* 0x000fe200000e0000 */
[----:B------:R-:W-:Y:S01]  /*9610*/  IMAD.SHL.U32 R60, R51, 0x100, RZ ;  /* 0x00000100333c7824 */ /* 0x000fe200078e00ff */
[C---:B------:R-:W-:Y:S01]  /*9620*/  SHF.L.U32 R2, R48.reuse, 0x10, RZ ;  /* 0x0000001030027819 */ /* 0x040fe200000006ff */
[----:B----4-:R-:W-:Y:S01]  /*9630*/  IMAD.SHL.U32 R54, R45, 0x100, RZ ;  /* 0x000001002d367824 */ /* 0x010fe200078e00ff */
[C---:B------:R-:W-:Y:S01]  /*9640*/  PRMT R0, R48.reuse, 0x8880, RZ ;  /* 0x0000888030007816 */ /* 0x040fe200000000ff */
[----:B------:R-:W-:Y:S01]  /*9650*/  BSSY.RECONVERGENT B0, `(.L_x_146) ;  /* 0x000009e000007945 */ /* 0x000fe20003800200 */
[----:B------:R-:W-:Y:S02]  /*9660*/  SHF.L.U32 R3, R48, 0x8, RZ ;  /* 0x0000000830037819 */ /* 0x000fe400000006ff */
[----:B------:R-:W-:Y:S02]  /*9670*/  SHF.R.S32.HI R2, RZ, 0x18, R2 ;  /* 0x00000018ff027819 */ /* 0x000fe40000011402 */
[----:B------:R-:W-:Y:S02]  /*9680*/  PRMT R68, R49, 0x8880, RZ ;  /* 0x0000888031447816 */ /* 0x000fe400000000ff */
[----:B------:R-:W-:Y:S01]  /*9690*/  SHF.R.S32.HI R3, RZ, 0x18, R3 ;  /* 0x00000018ff037819 */ /* 0x000fe20000011403 */
[----:B-1----:R-:W-:Y:S01]  /*96a0*/  LDTM.16dp32bit_t0_t15.x32 R4, tmem[UR4+0xc0] ;  /* 0x0000c004000479ee */ /* 0x002fe20008a80000 */
[----:B------:R-:W1:Y:S01]  /*96b0*/  LDTM.16dp32bit_t16_t31.x32 R4, tmem[UR4+0xe0] ;  /* 0x0000e004000479ee */ /* 0x000e620008aa0000 */
[----:B------:R-:W-:Y:S01]  /*96c0*/  NOP ;  /* 0x0000000000007918 */ /* 0x000fe20000000000 */
[----:B------:R-:W-:Y:S02]  /*96d0*/  SHF.L.U32 R63, R50, 0x8, RZ ;  /* 0x00000008323f7819 */ /* 0x000fe400000006ff */
[C---:B------:R-:W-:Y:S02]  /*96e0*/  PRMT R62, R51.reuse, 0x8880, RZ ;  /* 0x00008880333e7816 */ /* 0x040fe400000000ff */
[----:B------:R-:W-:Y:S02]  /*96f0*/  SHF.L.U32 R61, R51, 0x10, RZ ;  /* 0x00000010333d7819 */ /* 0x000fe400000006ff */
[----:B------:R-:W-:Y:S02]  /*9700*/  R2UR UR5, R52 ;  /* 0x00000000340572ca */ /* 0x000fe400000e0000 */
[----:B------:R-:W-:Y:S01]  /*9710*/  SHF.R.S32.HI R39, RZ, 0x18, R48 ;  /* 0x00000018ff277819 */ /* 0x000fe20000011430 */
[----:B------:R-:W-:Y:S01]  /*9720*/  IMAD.SHL.U32 R48, R47, 0x100, RZ ;  /* 0x000001002f307824 */ /* 0x000fe200078e00ff */
[----:B------:R-:W-:Y:S02]  /*9730*/  SHF.L.U32 R67, R49, 0x10, RZ ;  /* 0x0000001031437819 */ /* 0x000fe400000006ff */
[C---:B------:R-:W-:Y:S02]  /*9740*/  PRMT R65, R50.reuse, 0x8880, RZ ;  /* 0x0000888032417816 */ /* 0x040fe400000000ff */
[----:B------:R-:W-:Y:S02]  /*9750*/  SHF.R.S32.HI R41, RZ, 0x18, R49 ;  /* 0x00000018ff297819 */ /* 0x000fe40000011431 */
[----:B------:R-:W-:Y:S02]  /*9760*/  SHF.L.U32 R64, R50, 0x10, RZ ;  /* 0x0000001032407819 */ /* 0x000fe400000006ff */
[----:B------:R-:W-:Y:S01]  /*9770*/  SHF.R.S32.HI R42, RZ, 0x18, R50 ;  /* 0x00000018ff2a7819 */ /* 0x000fe20000011432 */
[----:B------:R-:W-:Y:S01]  /*9780*/  UIADD3 UR4, UPT, UPT, UR5, 0x1d0, URZ ;  /* 0x000001d005047890 */ /* 0x000fe2000fffe0ff */
[----:B------:R-:W-:Y:S01]  /*9790*/  PRMT R59, R44, 0x8880, RZ ;  /* 0x000088802c3b7816 */ /* 0x000fe200000000ff */
[C---:B-1----:R-:W-:Y:S02]  /*97a0*/  IMAD R4, R38.reuse, R4, RZ ;  /* 0x0000000426047224 */ /* 0x042fe400078e02ff */
[----:B------:R-:W-:Y:S01]  /*97b0*/  UPRMT UR4, UR45, 0x654, UR4 ;  /* 0x000006542d047896 */ /* 0x000fe20008000004 */
[C---:B------:R-:W-:Y:S01]  /*97c0*/  IMAD R5, R38.reuse, R5, RZ ;  /* 0x0000000526057224 */ /* 0x040fe200078e02ff */
[----:B------:R-:W-:Y:S01]  /*97d0*/  SHF.R.S32.HI R43, RZ, 0x18, R51 ;  /* 0x00000018ff2b7819 */ /* 0x000fe20000011433 */
[----:B------:R-:W-:Y:S01]  /*97e0*/  IMAD R6, R38, R6, RZ ;  /* 0x0000000626067224 */ /* 0x000fe200078e02ff */
[----:B------:R-:W-:Y:S01]  /*97f0*/  SHF.L.U32 R51, R46, 0x8, RZ ;  /* 0x000000082e337819 */ /* 0x000fe200000006ff */
[----:B------:R-:W-:Y:S01]  /*9800*/  IMAD R4, R0, R40, R4 ;  /* 0x0000002800047224 */ /* 0x000fe200078e0204 */
[----:B------:R-:W-:Y:S01]  /*9810*/  MOV R0, R68 ;  /* 0x0000004400007202 */ /* 0x000fe20000000f00 */
[----:B------:R-:W-:Y:S01]  /*9820*/  IMAD R7, R38, R7, RZ ;  /* 0x0000000726077224 */ /* 0x000fe200078e02ff */
[----:B------:R-:W-:Y:S01]  /*9830*/  SHF.L.U32 R58, R44, 0x10, RZ ;  /* 0x000000102c3a7819 */ /* 0x000fe200000006ff */
[-C--:B------:R-:W-:Y:S01]  /*9840*/  IMAD R5, R2, R40.reuse, R5 ;  /* 0x0000002802057224 */ /* 0x080fe200078e0205 */
[----:B------:R-:W-:Y:S01]  /*9850*/  SYNCS.ARRIVE.TRANS64.RED.A1T0 RZ, [UR4], RZ ;  /* 0x000000ffffff79a7 */ /* 0x000fe20008100404 */
[----:B------:R-:W-:Y:S01]  /*9860*/  IMAD R6, R3, R40, R6 ;  /* 0x0000002803067224 */ /* 0x000fe200078e0206 */
[----:B------:R-:W-:Y:S01]  /*9870*/  SHF.R.S32.HI R2, RZ, 0x18, R67 ;  /* 0x00000018ff027819 */ /* 0x000fe20000011443 */
[C---:B------:R-:W-:Y:S01]  /*9880*/  IMAD R8, R38.reuse, R8, RZ ;  /* 0x0000000826087224 */ /* 0x040fe200078e02ff */
[----:B------:R-:W-:Y:S01]  /*9890*/  SHF.R.S32.HI R3, RZ, 0x18, R66 ;  /* 0x00000018ff037819 */ /* 0x000fe20000011442 */
[-C--:B------:R-:W-:Y:S01]  /*98a0*/  IMAD R7, R39, R40.reuse, R7 ;  /* 0x0000002827077224 */ /* 0x080fe200078e0207 */
[----:B------:R-:W-:Y:S01]  /*98b0*/  MOV R39, R65 ;  /* 0x0000004100277202 */ /* 0x000fe20000000f00 */
[----:B------:R-:W-:Y:S01]  /*98c0*/  IMAD R9, R38, R9, RZ ;  /* 0x0000000926097224 */ /* 0x000fe200078e02ff */
[C---:B------:R-:W-:Y:S01]  /*98d0*/  PRMT R56, R45.reuse, 0x8880, RZ ;  /* 0x000088802d387816 */ /* 0x040fe200000000ff */
[----:B------:R-:W-:Y:S01]  /*98e0*/  IMAD R8, R0, R40, R8 ;  /* 0x0000002800087224 */ /* 0x000fe200078e0208 */
[----:B------:R-:W-:Y:S01]  /*98f0*/  SHF.L.U32 R55, R45, 0x10, RZ ;  /* 0x000000102d377819 */ /* 0x000fe200000006ff */
[----:B------:R-:W-:Y:S01]  /*9900*/  IMAD R10, R38, R10, RZ ;  /* 0x0000000a260a7224 */ /* 0x000fe200078e02ff */
[----:B------:R-:W-:Y:S01]  /*9910*/  PRMT R53, R46, 0x8880, RZ ;  /* 0x000088802e357816 */ /* 0x000fe200000000ff */
[----:B------:R-:W-:Y:S01]  /*9920*/  IMAD R9, R2, R40, R9 ;  /* 0x0000002802097224 */ /* 0x000fe200078e0209 */
[----:B------:R-:W-:Y:S01]  /*9930*/  SHF.R.S32.HI R45, RZ, 0x18, R45 ;  /* 0x00000018ff2d7819 */ /* 0x000fe2000001142d */
[----:B------:R-:W-:Y:S01]  /*9940*/  IMAD R0, R38, R20, RZ ;  /* 0x0000001426007224 */ /* 0x000fe200078e02ff */
[----:B------:R-:W-:Y:S01]  /*9950*/  SHF.L.U32 R52, R46, 0x10, RZ ;  /* 0x000000102e347819 */ /* 0x000fe200000006ff */
[C---:B------:R-:W-:Y:S01]  /*9960*/  IMAD R11, R38.reuse, R11, RZ ;  /* 0x0000000b260b7224 */ /* 0x040fe200078e02ff */
[C---:B------:R-:W-:Y:S01]  /*9970*/  PRMT R50, R47.reuse, 0x8880, RZ ;  /* 0x000088802f327816 */ /* 0x040fe200000000ff */
[C---:B------:R-:W-:Y:S01]  /*9980*/  IMAD R2, R38.reuse, R21, RZ ;  /* 0x0000001526027224 */ /* 0x040fe200078e02ff */
[----:B------:R-:W-:Y:S01]  /*9990*/  SHF.R.S32.HI R46, RZ, 0x18, R46 ;  /* 0x00000018ff2e7819 */ /* 0x000fe2000001142e */
[C---:B------:R-:W-:Y:S01]  /*99a0*/  IMAD R20, R38.reuse, R24, RZ ;  /* 0x0000001826147224 */ /* 0x040fe200078e02ff */
[----:B------:R-:W-:Y:S01]  /*99b0*/  SHF.L.U32 R49, R47, 0x10, RZ ;  /* 0x000000102f317819 */ /* 0x000fe200000006ff */
[C---:B------:R-:W-:Y:S01]  /*99c0*/  IMAD R21, R38.reuse, R25, RZ ;  /* 0x0000001926157224 */ /* 0x040fe200078e02ff */
[----:B------:R-:W-:Y:S01]  /*99d0*/  SHF.R.S32.HI R47, RZ, 0x18, R47 ;  /* 0x00000018ff2f7819 */ /* 0x000fe2000001142f */
[----:B------:R-:W-:Y:S01]  /*99e0*/  IMAD R24, R38, R28, RZ ;  /* 0x0000001c26187224 */ /* 0x000fe200078e02ff */
[----:B------:R-:W-:Y:S01]  /*99f0*/  SHF.L.U32 R57, R44, 0x8, RZ ;  /* 0x000000082c397819 */ /* 0x000fe200000006ff */
[----:B------:R-:W-:Y:S01]  /*9a00*/  IMAD R10, R3, R40, R10 ;  /* 0x00000028030a7224 */ /* 0x000fe200078e020a */
[----:B------:R-:W-:Y:S01]  /*9a10*/  SHF.R.S32.HI R44, RZ, 0x18, R44 ;  /* 0x00000018ff2c7819 */ /* 0x000fe2000001142c */
[----:B------:R-:W-:Y:S01]  /*9a20*/  IMAD R12, R38, R12, RZ ;  /* 0x0000000c260c7224 */ /* 0x000fe200078e02ff */
[----:B------:R-:W-:Y:S01]  /*9a30*/  IADD3 R36, PT, PT, R36, 0x1, RZ ;  /* 0x0000000124247810 */ /* 0x000fe20007ffe0ff */
[C---:B------:R-:W-:Y:S02]  /*9a40*/  IMAD R25, R38.reuse, R29, RZ ;  /* 0x0000001d26197224 */ /* 0x040fe400078e02ff */
[C---:B------:R-:W-:Y:S01]  /*9a50*/  IMAD R28, R38.reuse, R32, RZ ;  /* 0x00000020261c7224 */ /* 0x040fe200078e02ff */
[----:B------:R-:W-:Y:S01]  /*9a60*/  SHF.R.S32.HI R32, RZ, 0x18, R64 ;  /* 0x00000018ff207819 */ /* 0x000fe20000011440 */
[C---:B------:R-:W-:Y:S01]  /*9a70*/  IMAD R29, R38.reuse, R33, RZ ;  /* 0x00000021261d7224 */ /* 0x040fe200078e02ff */
[----:B------:R-:W-:Y:S01]  /*9a80*/  I2IP.S8.S32.SAT R33, R7, R6, RZ ;  /* 0x0000000607217239 */ /* 0x000fe200000014ff */
[----:B------:R-:W-:Y:S01]  /*9a90*/  IMAD R11, R41, R40, R11 ;  /* 0x00000028290b7224 */ /* 0x000fe200078e020b */
[----:B------:R-:W-:Y:S01]  /*9aa0*/  SHF.R.S32.HI R6, RZ, 0x18, R63 ;  /* 0x00000018ff067819 */ /* 0x000fe2000001143f */
[C---:B------:R-:W-:Y:S01]  /*9ab0*/  IMAD R13, R38.reuse, R13, RZ ;  /* 0x0000000d260d7224 */ /* 0x040fe200078e02ff */
[----:B------:R-:W-:Y:S01]  /*9ac0*/  MOV R7, R62 ;  /* 0x0000003e00077202 */ /* 0x000fe20000000f00 */
[C---:B------:R-:W-:Y:S02]  /*9ad0*/  IMAD R14, R38.reuse, R14, RZ ;  /* 0x0000000e260e7224 */ /* 0x040fe400078e02ff */
[C---:B------:R-:W-:Y:S02]  /*9ae0*/  IMAD R3, R38.reuse, R22, RZ ;  /* 0x0000001626037224 */ /* 0x040fe400078e02ff */
[----:B------:R-:W-:Y:S02]  /*9af0*/  IMAD R12, R39, R40, R12 ;  /* 0x00000028270c7224 */ /* 0x000fe400078e020c */
[C---:B------:R-:W-:Y:S02]  /*9b00*/  IMAD R22, R38.reuse, R26, RZ ;  /* 0x0000001a26167224 */ /* 0x040fe400078e02ff */
[C---:B------:R-:W-:Y:S02]  /*9b10*/  IMAD R15, R38.reuse, R15, RZ ;  /* 0x0000000f260f7224 */ /* 0x040fe400078e02ff */
[----:B------:R-:W-:Y:S02]  /*9b20*/  IMAD R26, R38, R30, RZ ;  /* 0x0000001e261a7224 */ /* 0x000fe400078e02ff */
[----:B------:R-:W-:Y:S02]  /*9b30*/  IMAD R13, R32, R40, R13 ;  /* 0x00000028200d7224 */ /* 0x000fe400078e020d */
[C---:B------:R-:W-:Y:S01]  /*9b40*/  IMAD R30, R38.reuse, R34, RZ ;  /* 0x00000022261e7224 */ /* 0x040fe200078e02ff */
[----:B------:R-:W-:Y:S01]  /*9b50*/  I2IP.S8.S32.SAT R34, R11, R10, RZ ;  /* 0x0000000a0b227239 */ /* 0x000fe200000014ff */
[----:B------:R-:W-:Y:S01]  /*9b60*/  IMAD R16, R38, R16, RZ ;  /* 0x0000001026107224 */ /* 0x000fe200078e02ff */
[----:B------:R-:W-:Y:S01]  /*9b70*/  SHF.R.S32.HI R10, RZ, 0x18, R61 ;  /* 0x00000018ff0a7819 */ /* 0x000fe2000001143d */
[----:B------:R-:W-:Y:S01]  /*9b80*/  IMAD R14, R6, R40, R14 ;  /* 0x00000028060e7224 */ /* 0x000fe200078e020e */
[----:B------:R-:W-:Y:S01]  /*9b90*/  I2IP.S8.S32.SAT R61, R9, R8, R34 ;  /* 0x00000008093d7239 */ /* 0x000fe20000001422 */
[----:B------:R-:W-:Y:S01]  /*9ba0*/  IMAD R17, R38, R17, RZ ;  /* 0x0000001126117224 */ /* 0x000fe200078e02ff */
[----:B------:R-:W-:Y:S01]  /*9bb0*/  SHF.R.S32.HI R11, RZ, 0x18, R60 ;  /* 0x00000018ff0b7819 */ /* 0x000fe2000001143c */
[----:B------:R-:W-:Y:S01]  /*9bc0*/  IMAD R15, R42, R40, R15 ;  /* 0x000000282a0f7224 */ /* 0x000fe200078e020f */
[----:B------:R-:W-:Y:S01]  /*9bd0*/  I2IP.S8.S32.SAT R60, R5, R4, R33 ;  /* 0x00000004053c7239 */ /* 0x000fe20000001421 */
[C---:B------:R-:W-:Y:S01]  /*9be0*/  IMAD R18, R38.reuse, R18, RZ ;  /* 0x0000001226127224 */ /* 0x040fe200078e02ff */
[----:B------:R-:W-:Y:S01]  /*9bf0*/  SHF.R.S32.HI R5, RZ, 0x18, R58 ;  /* 0x00000018ff057819 */ /* 0x000fe2000001143a */
[----:B------:R-:W-:Y:S01]  /*9c00*/  IMAD R16, R7, R40, R16 ;  /* 0x0000002807107224 */ /* 0x000fe200078e0210 */
[----:B------:R-:W-:Y:S01]  /*9c10*/  I2IP.S8.S32.SAT R14, R15, R14, RZ ;  /* 0x0000000e0f0e7239 */ /* 0x000fe200000014ff */
[----:B------:R-:W-:Y:S01]  /*9c20*/  IMAD R19, R38, R19, RZ ;  /* 0x0000001326137224 */ /* 0x000fe200078e02ff */
[----:B------:R-:W-:Y:S01]  /*9c30*/  SHF.R.S32.HI R7, RZ, 0x18, R48 ;  /* 0x00000018ff077819 */ /* 0x000fe20000011430 */
[----:B------:R-:W-:Y:S01]  /*9c40*/  IMAD R17, R10, R40, R17 ;  /* 0x000000280a117224 */ /* 0x000fe200078e0211 */
[----:B------:R-:W-:Y:S01]  /*9c50*/  I2IP.S8.S32.SAT R62, R13, R12, R14 ;  /* 0x0000000c0d3e7239 */ /* 0x000fe2000000140e */
[-C--:B------:R-:W-:Y:S01]  /*9c60*/  IMAD R18, R11, R40.reuse, R18 ;  /* 0x000000280b127224 */ /* 0x080fe200078e0212 */
[----:B------:R-:W-:Y:S01]  /*9c70*/  SHF.R.S32.HI R6, RZ, 0x18, R57 ;  /* 0x00000018ff067819 */ /* 0x000fe20000011439 */
[----:B------:R-:W-:Y:S02]  /*9c80*/  IMAD.MOV.U32 R4, RZ, RZ, R59 ;  /* 0x000000ffff047224 */ /* 0x000fe400078e003b */
[-C--:B------:R-:W-:Y:S02]  /*9c90*/  IMAD R19, R43, R40.reuse, R19 ;  /* 0x000000282b137224 */ /* 0x080fe400078e0213 */
[----:B------:R-:W-:Y:S01]  /*9ca0*/  IMAD R0, R4, R40, R0 ;  /* 0x0000002804007224 */ /* 0x000fe200078e0200 */
[----:B------:R-:W-:Y:S01]  /*9cb0*/  MOV R4, R56 ;  /* 0x0000003800047202 */ /* 0x000fe20000000f00 */
[----:B------:R-:W-:Y:S01]  /*9cc0*/  IMAD R23, R38, R23, RZ ;  /* 0x0000001726177224 */ /* 0x000fe200078e02ff */
[----:B------:R-:W-:Y:S01]  /*9cd0*/  I2IP.S8.S32.SAT R18, R19, R18, RZ ;  /* 0x0000001213127239 */ /* 0x000fe200000014ff */
[-C--:B------:R-:W-:Y:S01]  /*9ce0*/  IMAD R2, R5, R40.reuse, R2 ;  /* 0x0000002805027224 */ /* 0x080fe200078e0202 */
[----:B------:R-:W-:Y:S01]  /*9cf0*/  SHF.R.S32.HI R5, RZ, 0x18, R55 ;  /* 0x00000018ff057819 */ /* 0x000fe20000011437 */
[----:B------:R-:W-:Y:S01]  /*9d00*/  IMAD R3, R6, R40, R3 ;  /* 0x0000002806037224 */ /* 0x000fe200078e0203 */
[----:B------:R-:W-:Y:S01]  /*9d10*/  I2IP.S8.S32.SAT R63, R17, R16, R18 ;  /* 0x00000010113f7239 */ /* 0x000fe20000001412 */
[-C--:B------:R-:W-:Y:S01]  /*9d20*/  IMAD R23, R44, R40.reuse, R23 ;  /* 0x000000282c177224 */ /* 0x080fe200078e0217 */
[----:B------:R-:W-:Y:S01]  /*9d30*/  SHF.R.S32.HI R6, RZ, 0x18, R54 ;  /* 0x00000018ff067819 */ /* 0x000fe20000011436 */
[-C--:B------:R-:W-:Y:S01]  /*9d40*/  IMAD R20, R4, R40.reuse, R20 ;  /* 0x0000002804147224 */ /* 0x080fe200078e0214 */
[----:B------:R-:W-:Y:S01]  /*9d50*/  MOV R4, R53 ;  /* 0x0000003500047202 */ /* 0x000fe20000000f00 */
[----:B------:R1:W-:Y:S01]  /*9d60*/  STS.128 [R69+UR44+0x5400], R60 ;  /* 0x0054003c45007988 */ /* 0x0003e20008000c2c */
[----:B------:R-:W-:Y:S01]  /*9d70*/  IMAD R27, R38, R27, RZ ;  /* 0x0000001b261b7224 */ /* 0x000fe200078e02ff */
[----:B------:R-:W-:Y:S01]  /*9d80*/  I2IP.S8.S32.SAT R3, R23, R3, RZ ;  /* 0x0000000317037239 */ /* 0x000fe200000014ff */
[-C--:B------:R-:W-:Y:S01]  /*9d90*/  IMAD R21, R5, R40.reuse, R21 ;  /* 0x0000002805157224 */ /* 0x080fe200078e0215 */
[----:B------:R-:W-:Y:S01]  /*9da0*/  SHF.R.S32.HI R5, RZ, 0x18, R52 ;  /* 0x00000018ff057819 */ /* 0x000fe20000011434 */
[-C--:B------:R-:W-:Y:S01]  /*9db0*/  IMAD R22, R6, R40.reuse, R22 ;  /* 0x0000002806167224 */ /* 0x080fe200078e0216 */
[----:B------:R-:W-:Y:S01]  /*9dc0*/  SHF.R.S32.HI R6, RZ, 0x18, R49 ;  /* 0x00000018ff067819 */ /* 0x000fe20000011431 */
[-C--:B------:R-:W-:Y:S02]  /*9dd0*/  IMAD R27, R45, R40.reuse, R27 ;  /* 0x000000282d1b7224 */ /* 0x080fe400078e021b */
[-C--:B------:R-:W-:Y:S01]  /*9de0*/  IMAD R24, R4, R40.reuse, R24 ;  /* 0x0000002804187224 */ /* 0x080fe200078e0218 */
[----:B------:R-:W-:Y:S01]  /*9df0*/  SHF.R.S32.HI R4, RZ, 0x18, R51 ;  /* 0x00000018ff047819 */ /* 0x000fe20000011433 */
[----:B------:R-:W-:Y:S01]  /*9e00*/  IMAD R25, R5, R40, R25 ;  /* 0x0000002805197224 */ /* 0x000fe200078e0219 */
[----:B------:R-:W-:Y:S01]  /*9e10*/  MOV R5, R50 ;  /* 0x0000003200057202 */ /* 0x000fe20000000f00 */
[----:B------:R-:W-:Y:S02]  /*9e20*/  IMAD R31, R38, R31, RZ ;  /* 0x0000001f261f7224 */ /* 0x000fe400078e02ff */
[----:B------:R-:W-:Y:S01]  /*9e30*/  IMAD R26, R4, R40, R26 ;  /* 0x00000028041a7224 */ /* 0x000fe200078e021a */
[----:B------:R-:W-:Y:S01]  /*9e40*/  I2IP.S8.S32.SAT R4, R2, R0, R3 ;  /* 0x0000000002047239 */ /* 0x000fe20000001403 */
[-C--:B------:R-:W-:Y:S02]  /*9e50*/  IMAD R31, R46, R40.reuse, R31 ;  /* 0x000000282e1f7224 */ /* 0x080fe400078e021f */
[----:B------:R-:W-:Y:S01]  /*9e60*/  IMAD R28, R5, R40, R28 ;  /* 0x00000028051c7224 */ /* 0x000fe200078e021c */
[----:B------:R-:W-:Y:S01]  /*9e70*/  I2IP.S8.S32.SAT R5, R27, R22, RZ ;  /* 0x000000161b057239 */ /* 0x000fe200000014ff */
[----:B------:R-:W-:Y:S01]  /*9e80*/  IMAD R29, R6, R40, R29 ;  /* 0x00000028061d7224 */ /* 0x000fe200078e021d */
[----:B------:R-:W-:Y:S01]  /*9e90*/  I2IP.S8.S32.SAT R6, R31, R26, RZ ;  /* 0x0000001a1f067239 */ /* 0x000fe200000014ff */
[----:B------:R-:W-:Y:S01]  /*9ea0*/  IMAD R35, R38, R35, RZ ;  /* 0x0000002326237224 */ /* 0x000fe200078e02ff */
[----:B------:R-:W-:Y:S01]  /*9eb0*/  I2IP.S8.S32.SAT R5, R21, R20, R5 ;  /* 0x0000001415057239 */ /* 0x000fe20000001405 */
[----:B------:R-:W-:Y:S01]  /*9ec0*/  IMAD R30, R7, R40, R30 ;  /* 0x00000028071e7224 */ /* 0x000fe200078e021e */
[----:B------:R-:W-:Y:S01]  /*9ed0*/  I2IP.S8.S32.SAT R6, R25, R24, R6 ;  /* 0x0000001819067239 */ /* 0x000fe20000001406 */
[----:B------:R-:W-:Y:S05]  /*9ee0*/  IMAD R35, R47, R40, R35 ;  /* 0x000000282f237224 */ /* 0x000fea00078e0223 */
[----:B------:R-:W-:Y:S04]  /*9ef0*/  I2IP.S8.S32.SAT R7, R35, R30, RZ ;  /* 0x0000001e23077239 */ /* 0x000fe800000014ff */
[----:B------:R-:W-:Y:S05]  /*9f00*/  I2IP.S8.S32.SAT R7, R29, R28, R7 ;  /* 0x0000001c1d077239 */ /* 0x000fea0000001407 */
        /* <DEDUP_REMOVED lines=18> */
.L_x_147:
[----:B------:R-:W-:Y:S05]  /*a030*/  BSYNC.RECONVERGENT B0 ;  /* 0x0000000000007941 */ /* 0x000fea0003800200 */
.L_x_146:
[----:B------:R-:W-:Y:S01]  /*a040*/  R2UR UR5, R76 ;  /* 0x000000004c0572ca */ /* 0x000fe200000e0000 */
[----:B------:R-:W-:Y:S01]  /*a050*/  BAR.SYNC.DEFER_BLOCKING 0x1, 0x80 ;  /* 0x0042000000007b1d */ /* 0x000fe20000010000 */
[----:B------:R-:W-:Y:S01]  /*a060*/  R2UR UR4, R77 ;  /* 0x000000004d0472ca */ /* 0x000fe200000e0000 */
[----:B------:R-:W-:Y:S01]  /*a070*/  UISETP.NE.AND UP0, UPT, UR46, URZ, UPT ;  /* 0x000000ff2e00728c */ /* 0x000fe2000bf05270 */
[----:B------:R-:W-:Y:S02]  /*a080*/  ISETP.NE.AND P0, PT, R79, 0x2, PT ;  /* 0x000000024f00780c */ /* 0x000fe40003f05270 */
[----:B------:R-:W-:Y:S02]  /*a090*/  ISETP.NE.AND P1, PT, R36, 0x4, PT ;  /* 0x000000042400780c */ /* 0x000fe40003f25270 */
[----:B------:R-:W-:Y:S02]  /*a0a0*/  SEL R2, RZ, 0x1, P0 ;  /* 0x00000001ff027807 */ /* 0x000fe40000000000 */
[----:B------:R-:W-:Y:S02]  /*a0b0*/  SEL R0, RZ, 0x1, P1 ;  /* 0x00000001ff007807 */ /* 0x000fe40000800000 */
[----:B------:R-:W-:Y:S01]  /*a0c0*/  LOP3.LUT R83, R83, R2, RZ, 0x3c, !PT ;  /* 0x0000000253537212 */ /* 0x000fe200078e3cff */
[----:B------:R-:W-:Y:S01]  /*a0d0*/  UIADD3 UR20, UPT, UPT, UR37, UR5, URZ ;  /* 0x0000000525147290 */ /* 0x000fe2000fffe0ff */
[----:B------:R-:W-:Y:S01]  /*a0e0*/  LOP3.LUT R84, R84, R0, RZ, 0x3c, !PT ;  /* 0x0000000054547212 */ /* 0x000fe200078e3cff */
[----:B------:R-:W-:Y:S01]  /*a0f0*/  UIADD3 UR16, UPT, UPT, UR38, UR4, URZ ;  /* 0x0000000426107290 */ /* 0x000fe2000fffe0ff */
[----:B------:R-:W-:Y:S02]  /*a100*/  SEL R79, R79, RZ, P0 ;  /* 0x000000ff4f4f7207 */ /* 0x000fe40000000000 */
[----:B------:R-:W-:Y:S01]  /*a110*/  SEL R36, R36, RZ, P1 ;  /* 0x000000ff24247207 */ /* 0x000fe20000800000 */
[----:B------:R-:W-:Y:S01]  /*a120*/  UMOV UR36, UR59 ;  /* 0x0000003b00247c82 */ /* 0x000fe20008000000 */
[----:B------:R-:W-:Y:S07]  /*a130*/  BRA.U UP0, `(.L_x_148) ;  /* 0xffffffb900c47547 */ /* 0x000fee000b83ffff */
[----:B------:R-:W-:Y:S05]  /*a140*/  EXIT ;  /* 0x000000000000794d */ /* 0x000fea0003800000 */
.L_x_25:
[----:B--2---:R2:W3:Y:S02]  /*a150*/  SYNCS.PHASECHK.TRANS64.TRYWAIT P0, [R0+URZ+0x200], R2 ;  /* 0x00020002000075a7 */ /* 0x0044e400080011ff */
[----:B---3--:R-:W-:Y:S05]  /*a160*/  @!P0 NANOSLEEP.SYNCS 0x989680 ;  /* 0x009896800000895d */ /* 0x008fea0003900000 */
[----:B------:R-:W3:Y:S02]  /*a170*/  @!P0 SYNCS.PHASECHK.TRANS64 P0, [R0+URZ+0x200], R2 ;  /* 0x00020002000085a7 */ /* 0x000ee400080010ff */
[----:B---3--:R-:W-:Y:S05]  /*a180*/  @!P0 BRA `(.L_x_25) ;  /* 0xfffffffc00f08947 */ /* 0x008fea000383ffff */
[----:B------:R-:W-:Y:S05]  /*a190*/  BRA `(.L_x_149) ;  /* 0xffffff7800587947 */ /* 0x000fea000383ffff */
.L_x_28:
[----:B-1----:R-:W-:-:S07]  /*a1a0*/  MOV R0, UR33 ;  /* 0x0000002100007c02 */ /* 0x002fce0008000f00 */
.L_x_150:
[----:B-1----:R1:W2:Y:S02]  /*a1b0*/  SYNCS.PHASECHK.TRANS64.TRYWAIT P0, [R0+URZ+0xa0], R3 ;  /* 0x0000a003000075a7 */ /* 0x0022a400080011ff */
[----:B--2---:R-:W-:Y:S05]  /*a1c0*/  @!P0 NANOSLEEP.SYNCS 0x989680 ;  /* 0x009896800000895d */ /* 0x004fea0003900000 */
[----:B------:R-:W2:Y:S02]  /*a1d0*/  @!P0 SYNCS.PHASECHK.TRANS64 P0, [R0+URZ+0xa0], R3 ;  /* 0x0000a003000085a7 */ /* 0x000ea400080010ff */
[----:B--2---:R-:W-:Y:S05]  /*a1e0*/  @!P0 BRA `(.L_x_150) ;  /* 0xfffffffc00f08947 */ /* 0x004fea000383ffff */
[----:B------:R-:W-:Y:S05]  /*a1f0*/  BRA `(.L_x_27) ;  /* 0xffffff7800a07947 */ /* 0x000fea000383ffff */
.L_x_35:
[----:B-1----:R-:W-:-:S07]  /*a200*/  MOV R0, UR17 ;  /* 0x0000001100007c02 */ /* 0x002fce0008000f00 */
.L_x_151:
[----:B-1----:R1:W2:Y:S02]  /*a210*/  SYNCS.PHASECHK.TRANS64.TRYWAIT P0, [R0+URZ+0xa0], R3 ;  /* 0x0000a003000075a7 */ /* 0x0022a400080011ff */
[----:B--2---:R-:W-:Y:S05]  /*a220*/  @!P0 NANOSLEEP.SYNCS 0x989680 ;  /* 0x009896800000895d */ /* 0x004fea0003900000 */
[----:B------:R-:W2:Y:S02]  /*a230*/  @!P0 SYNCS.PHASECHK.TRANS64 P0, [R0+URZ+0xa0], R3 ;  /* 0x0000a003000085a7 */ /* 0x000ea400080010ff */
[----:B--2---:R-:W-:Y:S05]  /*a240*/  @!P0 BRA `(.L_x_151) ;  /* 0xfffffffc00f08947 */ /* 0x004fea000383ffff */
[----:B------:R-:W-:Y:S05]  /*a250*/  BRA `(.L_x_34) ;  /* 0xffffff7c005c7947 */ /* 0x000fea000383ffff */
.L_x_40:
[----:B-1----:R1:W2:Y:S02]  /*a260*/  SYNCS.PHASECHK.TRANS64.TRYWAIT P0, [R3+URZ+0x190], R0 ;  /* 0x00019000030075a7 */ /* 0x0022a400080011ff */
[----:B--2---:R-:W-:Y:S05]  /*a270*/  @!P0 NANOSLEEP.SYNCS 0x989680 ;  /* 0x009896800000895d */ /* 0x004fea0003900000 */
[----:B------:R-:W2:Y:S02]  /*a280*/  @!P0 SYNCS.PHASECHK.TRANS64 P0, [R3+URZ+0x190], R0 ;  /* 0x00019000030085a7 */ /* 0x000ea400080010ff */
[----:B--2---:R-:W-:Y:S05]  /*a290*/  @!P0 BRA `(.L_x_40) ;  /* 0xfffffffc00f08947 */ /* 0x004fea000383ffff */
[----:B------:R-:W-:Y:S05]  /*a2a0*/  BRA `(.L_x_152) ;  /* 0xffffff8000007947 */ /* 0x000fea000383ffff */
.L_x_44:
[----:B------:R-:W-:-:S07]  /*a2b0*/  MOV R0, UR4 ;  /* 0x0000000400007c02 */ /* 0x000fce0008000f00 */
.L_x_153:
[----:B-1----:R1:W2:Y:S02]  /*a2c0*/  SYNCS.PHASECHK.TRANS64.TRYWAIT P0, [R0+URZ], R2 ;  /* 0x00000002000075a7 */ /* 0x0022a400080011ff */
[----:B--2---:R-:W-:Y:S05]  /*a2d0*/  @!P0 NANOSLEEP.SYNCS 0x989680 ;  /* 0x009896800000895d */ /* 0x004fea0003900000 */
[----:B------:R-:W2:Y:S02]  /*a2e0*/  @!P0 SYNCS.PHASECHK.TRANS64 P0, [R0+URZ], R2 ;  /* 0x00000002000085a7 */ /* 0x000ea400080010ff */
[----:B--2---:R-:W-:Y:S05]  /*a2f0*/  @!P0 BRA `(.L_x_153) ;  /* 0xfffffffc00f08947 */ /* 0x004fea000383ffff */
[----:B------:R-:W-:Y:S05]  /*a300*/  BRA `(.L_x_154) ;  /* 0xffffff8400ac7947 */ /* 0x000fea000383ffff */
.L_x_45:
[----:B------:R-:W-:-:S07]  /*a310*/  MOV R0, UR5 ;  /* 0x0000000500007c02 */ /* 0x000fce0008000f00 */
.L_x_155:
[----:B-1----:R1:W2:Y:S02]  /*a320*/  SYNCS.PHASECHK.TRANS64.TRYWAIT P0, [R0+URZ], R3 ;  /* 0x00000003000075a7 */ /* 0x0022a400080011ff */
[----:B--2---:R-:W-:Y:S05]  /*a330*/  @!P0 NANOSLEEP.SYNCS 0x989680 ;  /* 0x009896800000895d */ /* 0x004fea0003900000 */
[----:B------:R-:W2:Y:S02]  /*a340*/  @!P0 SYNCS.PHASECHK.TRANS64 P0, [R0+URZ], R3 ;  /* 0x00000003000085a7 */ /* 0x000ea400080010ff */
[----:B--2---:R-:W-:Y:S05]  /*a350*/  @!P0 BRA `(.L_x_155) ;  /* 0xfffffffc00f08947 */ /* 0x004fea000383ffff */
[----:B------:R-:W-:Y:S05]  /*a360*/  BRA `(.L_x_156) ;  /* 0xffffff8400b87947 */ /* 0x000fea000383ffff */
.L_x_46:
[----:B------:R-:W-:-:S07]  /*a370*/  MOV R0, UR5 ;  /* 0x0000000500007c02 */ /* 0x000fce0008000f00 */
.L_x_157:
[----:B-1----:R1:W2:Y:S02]  /*a380*/  SYNCS.PHASECHK.TRANS64.TRYWAIT P0, [R0+URZ], R3 ;  /* 0x00000003000075a7 */ /* 0x0022a400080011ff */
[----:B--2---:R-:W-:Y:S05]  /*a390*/  @!P0 NANOSLEEP.SYNCS 0x989680 ;  /* 0x009896800000895d */ /* 0x004fea0003900000 */
[----:B------:R-:W2:Y:S02]  /*a3a0*/  @!P0 SYNCS.PHASECHK.TRANS64 P0, [R0+URZ], R3 ;  /* 0x00000003000085a7 */ /* 0x000ea400080010ff */
[----:B--2---:R-:W-:Y:S05]  /*a3b0*/  @!P0 BRA `(.L_x_157) ;  /* 0xfffffffc00f08947 */ /* 0x004fea000383ffff */
[----:B------:R-:W-:Y:S05]  /*a3c0*/  BRA `(.L_x_158) ;  /* 0xffffff8400c47947 */ /* 0x000fea000383ffff */
.L_x_47:
[----:B------:R-:W-:-:S07]  /*a3d0*/  MOV R0, UR5 ;  /* 0x0000000500007c02 */ /* 0x000fce0008000f00 */
.L_x_159:
[----:B-1----:R1:W2:Y:S02]  /*a3e0*/  SYNCS.PHASECHK.TRANS64.TRYWAIT P0, [R0+URZ], R3 ;  /* 0x00000003000075a7 */ /* 0x0022a400080011ff */
[----:B--2---:R-:W-:Y:S05]  /*a3f0*/  @!P0 NANOSLEEP.SYNCS 0x989680 ;  /* 0x009896800000895d */ /* 0x004fea0003900000 */
[----:B------:R-:W2:Y:S02]  /*a400*/  @!P0 SYNCS.PHASECHK.TRANS64 P0, [R0+URZ], R3 ;  /* 0x00000003000085a7 */ /* 0x000ea400080010ff */
[----:B--2---:R-:W-:Y:S05]  /*a410*/  @!P0 BRA `(.L_x_159) ;  /* 0xfffffffc00f08947 */ /* 0x004fea000383ffff */
[----:B------:R-:W-:Y:S05]  /*a420*/  BRA `(.L_x_160) ;  /* 0xffffff8400d07947 */ /* 0x000fea000383ffff */
.L_x_48:
[----:B------:R-:W-:-:S07]  /*a430*/  MOV R0, UR5 ;  /* 0x0000000500007c02 */ /* 0x000fce0008000f00 */
.L_x_161:
[----:B-1----:R1:W2:Y:S02]  /*a440*/  SYNCS.PHASECHK.TRANS64.TRYWAIT P0, [R0+URZ], R3 ;  /* 0x00000003000075a7 */ /* 0x0022a400080011ff */
[----:B--2---:R-:W-:Y:S05]  /*a450*/  @!P0 NANOSLEEP.SYNCS 0x989680 ;  /* 0x009896800000895d */ /* 0x004fea0003900000 */
[----:B------:R-:W2:Y:S02]  /*a460*/  @!P0 SYNCS.PHASECHK.TRANS64 P0, [R0+URZ], R3 ;  /* 0x00000003000085a7 */ /* 0x000ea400080010ff */
[----:B--2---:R-:W-:Y:S05]  /*a470*/  @!P0 BRA `(.L_x_161) ;  /* 0xfffffffc00f08947 */ /* 0x004fea000383ffff */
[----:B------:R-:W-:Y:S05]  /*a480*/  BRA `(.L_x_162) ;  /* 0xffffff8400dc7947 */ /* 0x000fea000383ffff */
.L_x_49:
[----:B------:R-:W-:-:S07]  /*a490*/  MOV R0, UR5 ;  /* 0x0000000500007c02 */ /* 0x000fce0008000f00 */
.L_x_163:
[----:B-1----:R1:W2:Y:S02]  /*a4a0*/  SYNCS.PHASECHK.TRANS64.TRYWAIT P0, [R0+URZ], R3 ;  /* 0x00000003000075a7 */ /* 0x0022a400080011ff */
[----:B--2---:R-:W-:Y:S05]  /*a4b0*/  @!P0 NANOSLEEP.SYNCS 0x989680 ;  /* 0x009896800000895d */ /* 0x004fea0003900000 */
[----:B------:R-:W2:Y:S02]  /*a4c0*/  @!P0 SYNCS.PHASECHK.TRANS64 P0, [R0+URZ], R3 ;  /* 0x00000003000085a7 */ /* 0x000ea400080010ff */
[----:B--2---:R-:W-:Y:S05]  /*a4d0*/  @!P0 BRA `(.L_x_163) ;  /* 0xfffffffc00f08947 */ /* 0x004fea000383ffff */
[----:B------:R-:W-:Y:S05]  /*a4e0*/  BRA `(.L_x_164) ;  /* 0xffffff8400e87947 */ /* 0x000fea000383ffff */
.L_x_50:
[----:B------:R-:W-:-:S07]  /*a4f0*/  MOV R0, UR5 ;  /* 0x0000000500007c02 */ /* 0x000fce0008000f00 */
.L_x_165:
[----:B-1----:R1:W2:Y:S02]  /*a500*/  SYNCS.PHASECHK.TRANS64.TRYWAIT P0, [R0+URZ], R3 ;  /* 0x00000003000075a7 */ /* 0x0022a400080011ff */
[----:B--2---:R-:W-:Y:S05]  /*a510*/  @!P0 NANOSLEEP.SYNCS 0x989680 ;  /* 0x009896800000895d */ /* 0x004fea0003900000 */
[----:B------:R-:W2:Y:S02]  /*a520*/  @!P0 SYNCS.PHASECHK.TRANS64 P0, [R0+URZ], R3 ;  /* 0x00000003000085a7 */ /* 0x000ea400080010ff */
[----:B--2---:R-:W-:Y:S05]  /*a530*/  @!P0 BRA `(.L_x_165) ;  /* 0xfffffffc00f08947 */ /* 0x004fea000383ffff */
[----:B------:R-:W-:Y:S05]  /*a540*/  BRA `(.L_x_166) ;  /* 0xffffff8400f47947 */ /* 0x000fea000383ffff */
.L_x_51:
[----:B------:R-:W-:-:S07]  /*a550*/  MOV R0, UR5 ;  /* 0x0000000500007c02 */ /* 0x000fce0008000f00 */
.L_x_167:
[----:B-1----:R1:W2:Y:S02]  /*a560*/  SYNCS.PHASECHK.TRANS64.TRYWAIT P0, [R0+URZ], R3 ;  /* 0x00000003000075a7 */ /* 0x0022a400080011ff */
[----:B--2---:R-:W-:Y:S05]  /*a570*/  @!P0 NANOSLEEP.SYNCS 0x989680 ;  /* 0x009896800000895d */ /* 0x004fea0003900000 */
[----:B------:R-:W2:Y:S02]  /*a580*/  @!P0 SYNCS.PHASECHK.TRANS64 P0, [R0+URZ], R3 ;  /* 0x00000003000085a7 */ /* 0x000ea400080010ff */
[----:B--2---:R-:W-:Y:S05]  /*a590*/  @!P0 BRA `(.L_x_167) ;  /* 0xfffffffc00f08947 */ /* 0x004fea000383ffff */
[----:B------:R-:W-:Y:S05]  /*a5a0*/  BRA `(.L_x_168) ;  /* 0xffffff8800007947 */ /* 0x000fea000383ffff */
.L_x_52:
[----:B------:R-:W-:-:S07]  /*a5b0*/  MOV R0, UR5 ;  /* 0x0000000500007c02 */ /* 0x000fce0008000f00 */
.L_x_169:
[----:B-1----:R1:W2:Y:S02]  /*a5c0*/  SYNCS.PHASECHK.TRANS64.TRYWAIT P0, [R0+URZ], R3 ;  /* 0x00000003000075a7 */ /* 0x0022a400080011ff */
[----:B--2---:R-:W-:Y:S05]  /*a5d0*/  @!P0 NANOSLEEP.SYNCS 0x989680 ;  /* 0x009896800000895d */ /* 0x004fea0003900000 */
[----:B------:R-:W2:Y:S02]  /*a5e0*/  @!P0 SYNCS.PHASECHK.TRANS64 P0, [R0+URZ], R3 ;  /* 0x00000003000085a7 */ /* 0x000ea400080010ff */
[----:B--2---:R-:W-:Y:S05]  /*a5f0*/  @!P0 BRA `(.L_x_169) ;  /* 0xfffffffc00f08947 */ /* 0x004fea000383ffff */
[----:B------:R-:W-:Y:S05]  /*a600*/  BRA `(.L_x_170) ;  /* 0xffffff88000c7947 */ /* 0x000fea000383ffff */
.L_x_53:
[----:B------:R-:W-:-:S07]  /*a610*/  MOV R0, UR5 ;  /* 0x0000000500007c02 */ /* 0x000fce0008000f00 */
.L_x_171:
[----:B-1----:R1:W2:Y:S02]  /*a620*/  SYNCS.PHASECHK.TRANS64.TRYWAIT P0, [R0+URZ], R3 ;  /* 0x00000003000075a7 */ /* 0x0022a400080011ff */
[----:B--2---:R-:W-:Y:S05]  /*a630*/  @!P0 NANOSLEEP.SYNCS 0x989680 ;  /* 0x009896800000895d */ /* 0x004fea0003900000 */
[----:B------:R-:W2:Y:S02]  /*a640*/  @!P0 SYNCS.PHASECHK.TRANS64 P0, [R0+URZ], R3 ;  /* 0x00000003000085a7 */ /* 0x000ea400080010ff */
[----:B--2---:R-:W-:Y:S05]  /*a650*/  @!P0 BRA `(.L_x_171) ;  /* 0xfffffffc00f08947 */ /* 0x004fea000383ffff */
[----:B------:R-:W-:Y:S05]  /*a660*/  BRA `(.L_x_172) ;  /* 0xffffff8800187947 */ /* 0x000fea000383ffff */
.L_x_54:
[----:B------:R-:W-:-:S07]  /*a670*/  MOV R0, UR5 ;  /* 0x0000000500007c02 */ /* 0x000fce0008000f00 */
.L_x_173:
[----:B-1----:R1:W2:Y:S02]  /*a680*/  SYNCS.PHASECHK.TRANS64.TRYWAIT P0, [R0+URZ], R3 ;  /* 0x00000003000075a7 */ /* 0x0022a400080011ff */
[----:B--2---:R-:W-:Y:S05]  /*a690*/  @!P0 NANOSLEEP.SYNCS 0x989680 ;  /* 0x009896800000895d */ /* 0x004fea0003900000 */
[----:B------:R-:W2:Y:S02]  /*a6a0*/  @!P0 SYNCS.PHASECHK.TRANS64 P0, [R0+URZ], R3 ;  /* 0x00000003000085a7 */ /* 0x000ea400080010ff */
[----:B--2---:R-:W-:Y:S05]  /*a6b0*/  @!P0 BRA `(.L_x_173) ;  /* 0xfffffffc00f08947 */ /* 0x004fea000383ffff */
[----:B------:R-:W-:Y:S05]  /*a6c0*/  BRA `(.L_x_174) ;  /* 0xffffff8800247947 */ /* 0x000fea000383ffff */
.L_x_55:
[----:B------:R-:W-:-:S07]  /*a6d0*/  MOV R0, UR5 ;  /* 0x0000000500007c02 */ /* 0x000fce0008000f00 */
.L_x_175:
[----:B-1----:R1:W2:Y:S02]  /*a6e0*/  SYNCS.PHASECHK.TRANS64.TRYWAIT P0, [R0+URZ], R3 ;  /* 0x00000003000075a7 */ /* 0x0022a400080011ff */
[----:B--2---:R-:W-:Y:S05]  /*a6f0*/  @!P0 NANOSLEEP.SYNCS 0x989680 ;  /* 0x009896800000895d */ /* 0x004fea0003900000 */
[----:B------:R-:W2:Y:S02]  /*a700*/  @!P0 SYNCS.PHASECHK.TRANS64 P0, [R0+URZ], R3 ;  /* 0x00000003000085a7 */ /* 0x000ea400080010ff */
[----:B--2---:R-:W-:Y:S05]  /*a710*/  @!P0 BRA `(.L_x_175) ;  /* 0xfffffffc00f08947 */ /* 0x004fea000383ffff */
[----:B------:R-:W-:Y:S05]  /*a720*/  BRA `(.L_x_176) ;  /* 0xffffff8800307947 */ /* 0x000fea000383ffff */
.L_x_56:
[----:B------:R-:W-:-:S07]  /*a730*/  MOV R0, UR5 ;  /* 0x0000000500007c02 */ /* 0x000fce0008000f00 */
.L_x_177:
[----:B-1----:R1:W2:Y:S02]  /*a740*/  SYNCS.PHASECHK.TRANS64.TRYWAIT P0, [R0+URZ], R3 ;  /* 0x00000003000075a7 */ /* 0x0022a400080011ff */
[----:B--2---:R-:W-:Y:S05]  /*a750*/  @!P0 NANOSLEEP.SYNCS 0x989680 ;  /* 0x009896800000895d */ /* 0x004fea0003900000 */
[----:B------:R-:W2:Y:S02]  /*a760*/  @!P0 SYNCS.PHASECHK.TRANS64 P0, [R0+URZ], R3 ;  /* 0x00000003000085a7 */ /* 0x000ea400080010ff */
[----:B--2---:R-:W-:Y:S05]  /*a770*/  @!P0 BRA `(.L_x_177) ;  /* 0xfffffffc00f08947 */ /* 0x004fea000383ffff */
[----:B------:R-:W-:Y:S05]  /*a780*/  BRA `(.L_x_178) ;  /* 0xffffff88003c7947 */ /* 0x000fea000383ffff */
.L_x_57:
[----:B------:R-:W-:-:S07]  /*a790*/  MOV R0, UR5 ;  /* 0x0000000500007c02 */ /* 0x000fce0008000f00 */
.L_x_179:
[----:B-1----:R1:W2:Y:S02]  /*a7a0*/  SYNCS.PHASECHK.TRANS64.TRYWAIT P0, [R0+URZ], R3 ;  /* 0x00000003000075a7 */ /* 0x0022a400080011ff */
[----:B--2---:R-:W-:Y:S05]  /*a7b0*/  @!P0 NANOSLEEP.SYNCS 0x989680 ;  /* 0x009896800000895d */ /* 0x004fea0003900000 */
[----:B------:R-:W2:Y:S02]  /*a7c0*/  @!P0 SYNCS.PHASECHK.TRANS64 P0, [R0+URZ], R3 ;  /* 0x00000003000085a7 */ /* 0x000ea400080010ff */
[----:B--2---:R-:W-:Y:S05]  /*a7d0*/  @!P0 BRA `(.L_x_179) ;  /* 0xfffffffc00f08947 */ /* 0x004fea000383ffff */
[----:B------:R-:W-:Y:S05]  /*a7e0*/  BRA `(.L_x_180) ;  /* 0xffffff8800487947 */ /* 0x000fea000383ffff */
.L_x_58:
[----:B------:R-:W-:-:S07]  /*a7f0*/  MOV R0, UR5 ;  /* 0x0000000500007c02 */ /* 0x000fce0008000f00 */
.L_x_181:
[----:B-1----:R1:W2:Y:S02]  /*a800*/  SYNCS.PHASECHK.TRANS64.TRYWAIT P0, [R0+URZ], R3 ;  /* 0x00000003000075a7 */ /* 0x0022a400080011ff */
[----:B--2---:R-:W-:Y:S05]  /*a810*/  @!P0 NANOSLEEP.SYNCS 0x989680 ;  /* 0x009896800000895d */ /* 0x004fea0003900000 */
[----:B------:R-:W2:Y:S02]  /*a820*/  @!P0 SYNCS.PHASECHK.TRANS64 P0, [R0+URZ], R3 ;  /* 0x00000003000085a7 */ /* 0x000ea400080010ff */
[----:B--2---:R-:W-:Y:S05]  /*a830*/  @!P0 BRA `(.L_x_181) ;  /* 0xfffffffc00f08947 */ /* 0x004fea000383ffff */
[----:B------:R-:W-:Y:S05]  /*a840*/  BRA `(.L_x_182) ;  /* 0xffffff8800547947 */ /* 0x000fea000383ffff */
.L_x_59:
[----:B------:R-:W-:-:S07]  /*a850*/  MOV R0, UR5 ;  /* 0x0000000500007c02 */ /* 0x000fce0008000f00 */
.L_x_183:
[----:B-1----:R1:W2:Y:S02]  /*a860*/  SYNCS.PHASECHK.TRANS64.TRYWAIT P0, [R0+URZ], R3 ;  /* 0x00000003000075a7 */ /* 0x0022a400080011ff */
[----:B--2---:R-:W-:Y:S05]  /*a870*/  @!P0 NANOSLEEP.SYNCS 0x989680 ;  /* 0x009896800000895d */ /* 0x004fea0003900000 */
[----:B------:R-:W2:Y:S02]  /*a880*/  @!P0 SYNCS.PHASECHK.TRANS64 P0, [R0+URZ], R3 ;  /* 0x00000003000085a7 */ /* 0x000ea400080010ff */
[----:B--2---:R-:W-:Y:S05]  /*a890*/  @!P0 BRA `(.L_x_183) ;  /* 0xfffffffc00f08947 */ /* 0x004fea000383ffff */
[----:B------:R-:W-:Y:S05]  /*a8a0*/  BRA `(.L_x_184) ;  /* 0xffffff8800607947 */ /* 0x000fea000383ffff */
.L_x_60:
[----:B------:R-:W-:-:S07]  /*a8b0*/  MOV R0, UR5 ;  /* 0x0000000500007c02 */ /* 0x000fce0008000f00 */
.L_x_185:
[----:B-1----:R1:W2:Y:S02]  /*a8c0*/  SYNCS.PHASECHK.TRANS64.TRYWAIT P0, [R0+URZ], R3 ;  /* 0x00000003000075a7 */ /* 0x0022a400080011ff */
[----:B--2---:R-:W-:Y:S05]  /*a8d0*/  @!P0 NANOSLEEP.SYNCS 0x989680 ;  /* 0x009896800000895d */ /* 0x004fea0003900000 */
[----:B------:R-:W2:Y:S02]  /*a8e0*/  @!P0 SYNCS.PHASECHK.TRANS64 P0, [R0+URZ], R3 ;  /* 0x00000003000085a7 */ /* 0x000ea400080010ff */
[----:B--2---:R-:W-:Y:S05]  /*a8f0*/  @!P0 BRA `(.L_x_185) ;  /* 0xfffffffc00f08947 */ /* 0x004fea000383ffff */
[----:B------:R-:W-:Y:S05]  /*a900*/  BRA `(.L_x_186) ;  /* 0xffffff88006c7947 */ /* 0x000fea000383ffff */
.L_x_61:
[----:B------:R-:W-:-:S07]  /*a910*/  MOV R0, UR5 ;  /* 0x0000000500007c02 */ /* 0x000fce0008000f00 */
.L_x_187:
[----:B-1----:R1:W2:Y:S02]  /*a920*/  SYNCS.PHASECHK.TRANS64.TRYWAIT P0, [R0+URZ], R3 ;  /* 0x00000003000075a7 */ /* 0x0022a400080011ff */
[----:B--2---:R-:W-:Y:S05]  /*a930*/  @!P0 NANOSLEEP.SYNCS 0x989680 ;  /* 0x009896800000895d */ /* 0x004fea0003900000 */
[----:B------:R-:W2:Y:S02]  /*a940*/  @!P0 SYNCS.PHASECHK.TRANS64 P0, [R0+URZ], R3 ;  /* 0x00000003000085a7 */ /* 0x000ea400080010ff */
[----:B--2---:R-:W-:Y:S05]  /*a950*/  @!P0 BRA `(.L_x_187) ;  /* 0xfffffffc00f08947 */ /* 0x004fea000383ffff */
[----:B------:R-:W-:Y:S05]  /*a960*/  BRA `(.L_x_188) ;  /* 0xffffff8800787947 */ /* 0x000fea000383ffff */
.L_x_62:
[----:B------:R-:W-:-:S07]  /*a970*/  MOV R0, UR5 ;  /* 0x0000000500007c02 */ /* 0x000fce0008000f00 */
.L_x_189:
[----:B-1----:R1:W2:Y:S02]  /*a980*/  SYNCS.PHASECHK.TRANS64.TRYWAIT P0, [R0+URZ], R3 ;  /* 0x00000003000075a7 */ /* 0x0022a400080011ff */
[----:B--2---:R-:W-:Y:S05]  /*a990*/  @!P0 NANOSLEEP.SYNCS 0x989680 ;  /* 0x009896800000895d */ /* 0x004fea0003900000 */
[----:B------:R-:W2:Y:S02]  /*a9a0*/  @!P0 SYNCS.PHASECHK.TRANS64 P0, [R0+URZ], R3 ;  /* 0x00000003000085a7 */ /* 0x000ea400080010ff */
[----:B--2---:R-:W-:Y:S05]  /*a9b0*/  @!P0 BRA `(.L_x_189) ;  /* 0xfffffffc00f08947 */ /* 0x004fea000383ffff */
[----:B------:R-:W-:Y:S05]  /*a9c0*/  BRA `(.L_x_190) ;  /* 0xffffff8800847947 */ /* 0x000fea000383ffff */
.L_x_65:
[----:B-1----:R1:W2:Y:S02]  /*a9d0*/  SYNCS.PHASECHK.TRANS64.TRYWAIT P0, [R2+URZ+0x1f0], R4 ;  /* 0x0001f004020075a7 */ /* 0x0022a400080011ff */
[----:B--2---:R-:W-:Y:S05]  /*a9e0*/  @!P0 NANOSLEEP.SYNCS 0x989680 ;  /* 0x009896800000895d */ /* 0x004fea0003900000 */
[----:B------:R-:W2:Y:S02]  /*a9f0*/  @!P0 SYNCS.PHASECHK.TRANS64 P0, [R2+URZ+0x1f0], R4 ;  /* 0x0001f004020085a7 */ /* 0x000ea400080010ff */
[----:B--2---:R-:W-:Y:S05]  /*aa00*/  @!P0 BRA `(.L_x_65) ;  /* 0xfffffffc00f08947 */ /* 0x004fea000383ffff */
[----:B------:R-:W-:Y:S05]  /*aa10*/  BRA `(.L_x_191) ;  /* 0xffffff8800e07947 */ /* 0x000fea000383ffff */
.L_x_66:
[----:B------:R-:W-:-:S07]  /*aa20*/  MOV R2, UR4 ;  /* 0x0000000400027c02 */ /* 0x000fce0008000f00 */
.L_x_192:
[----:B-1----:R1:W2:Y:S02]  /*aa30*/  SYNCS.PHASECHK.TRANS64.TRYWAIT P0, [R2+URZ+0x1a0], R5 ;  /* 0x0001a005020075a7 */ /* 0x0022a400080011ff */
[----:B--2---:R-:W-:Y:S05]  /*aa40*/  @!P0 NANOSLEEP.SYNCS 0x989680 ;  /* 0x009896800000895d */ /* 0x004fea0003900000 */
[----:B------:R-:W2:Y:S02]  /*aa50*/  @!P0 SYNCS.PHASECHK.TRANS64 P0, [R2+URZ+0x1a0], R5 ;  /* 0x0001a005020085a7 */ /* 0x000ea400080010ff */
[----:B--2---:R-:W-:Y:S05]  /*aa60*/  @!P0 BRA `(.L_x_192) ;  /* 0xfffffffc00f08947 */ /* 0x004fea000383ffff */
[----:B------:R-:W-:Y:S05]  /*aa70*/  BRA `(.L_x_193) ;  /* 0xffffff8800f07947 */ /* 0x000fea000383ffff */
.L_x_67:
[----:B-1----:R1:W2:Y:S02]  /*aa80*/  SYNCS.PHASECHK.TRANS64.TRYWAIT P1, [R2+URZ+0x190], R4 ;  /* 0x00019004020075a7 */ /* 0x0022a400080211ff */
[----:B--2---:R-:W-:Y:S05]  /*aa90*/  @!P1 NANOSLEEP.SYNCS 0x989680 ;  /* 0x009896800000995d */ /* 0x004fea0003900000 */
[----:B------:R-:W2:Y:S02]  /*aaa0*/  @!P1 SYNCS.PHASECHK.TRANS64 P1, [R2+URZ+0x190], R4 ;  /* 0x00019004020095a7 */ /* 0x000ea400080210ff */
[----:B--2---:R-:W-:Y:S05]  /*aab0*/  @!P1 BRA `(.L_x_67) ;  /* 0xfffffffc00f09947 */ /* 0x004fea000383ffff */
[----:B------:R-:W-:Y:S05]  /*aac0*/  BRA `(.L_x_194) ;  /* 0xffffff8c00207947 */ /* 0x000fea000383ffff */
.L_x_70:
[----:B------:R-:W-:-:S07]  /*aad0*/  MOV R0, UR4 ;  /* 0x0000000400007c02 */ /* 0x000fce0008000f00 */
.L_x_195:
[----:B-1----:R1:W2:Y:S02]  /*aae0*/  SYNCS.PHASECHK.TRANS64.TRYWAIT P0, [R0+URZ+0x1a0], R2 ;  /* 0x0001a002000075a7 */ /* 0x0022a400080011ff */
[----:B--2---:R-:W-:Y:S05]  /*aaf0*/  @!P0 NANOSLEEP.SYNCS 0x989680 ;  /* 0x009896800000895d */ /* 0x004fea0003900000 */
[----:B------:R-:W2:Y:S02]  /*ab00*/  @!P0 SYNCS.PHASECHK.TRANS64 P0, [R0+URZ+0x1a0], R2 ;  /* 0x0001a002000085a7 */ /* 0x000ea400080010ff */
[----:B--2---:R-:W-:Y:S05]  /*ab10*/  @!P0 BRA `(.L_x_195) ;  /* 0xfffffffc00f08947 */ /* 0x004fea000383ffff */
[----:B------:R-:W-:Y:S05]  /*ab20*/  BRA `(.L_x_69) ;  /* 0xffffff8c00747947 */ /* 0x000fea000383ffff */
.L_x_77:
[----:B-1----:R1:W2:Y:S02]  /*ab30*/  SYNCS.PHASECHK.TRANS64.TRYWAIT P1, [R0+URZ+0x190], R2 ;  /* 0x00019002000075a7 */ /* 0x0022a400080211ff */
[----:B--2---:R-:W-:Y:S05]  /*ab40*/  @!P1 NANOSLEEP.SYNCS 0x989680 ;  /* 0x009896800000995d */ /* 0x004fea0003900000 */
[----:B------:R-:W2:Y:S02]  /*ab50*/  @!P1 SYNCS.PHASECHK.TRANS64 P1, [R0+URZ+0x190], R2 ;  /* 0x00019002000095a7 */ /* 0x000ea400080210ff */
[----:B--2---:R-:W-:Y:S05]  /*ab60*/  @!P1 BRA `(.L_x_77) ;  /* 0xfffffffc00f09947 */ /* 0x004fea000383ffff */
[----:B------:R-:W-:Y:S05]  /*ab70*/  BRA `(.L_x_196) ;  /* 0xffffff9000d07947 */ /* 0x000fea000383ffff */
.L_x_78:
[----:B------:R-:W-:-:S07]  /*ab80*/  MOV R2, UR19 ;  /* 0x0000001300027c02 */ /* 0x000fce0008000f00 */
.L_x_197:
[----:B-1----:R1:W2:Y:S02]  /*ab90*/  SYNCS.PHASECHK.TRANS64.TRYWAIT P0, [R2+URZ+0x1d0], R0 ;  /* 0x0001d000020075a7 */ /* 0x0022a400080011ff */
[----:B--2---:R-:W-:Y:S05]  /*aba0*/  @!P0 NANOSLEEP.SYNCS 0x989680 ;  /* 0x009896800000895d */ /* 0x004fea0003900000 */
[----:B------:R-:W2:Y:S02]  /*abb0*/  @!P0 SYNCS.PHASECHK.TRANS64 P0, [R2+URZ+0x1d0], R0 ;  /* 0x0001d000020085a7 */ /* 0x000ea400080010ff */
[----:B--2---:R-:W-:Y:S05]  /*abc0*/  @!P0 BRA `(.L_x_197) ;  /* 0xfffffffc00f08947 */ /* 0x004fea000383ffff */
[----:B------:R-:W-:Y:S05]  /*abd0*/  BRA `(.L_x_198) ;  /* 0xffffff9400047947 */ /* 0x000fea000383ffff */
.L_x_81:
[----:B------:R-:W-:Y:S07]  /*abe0*/  MOV R0, UR6 ;  /* 0x0000000600007c02 */ /* 0x000fee0008000f00 */
.L_x_199:
[----:B-1----:R1:W2:Y:S02]  /*abf0*/  SYNCS.PHASECHK.TRANS64.TRYWAIT P0, [R0+URZ], R2 ;  /* 0x00000002000075a7 */ /* 0x0022a400080011ff */
[----:B--2---:R-:W-:Y:S05]  /*ac00*/  @!P0 NANOSLEEP.SYNCS 0x989680 ;  /* 0x009896800000895d */ /* 0x004fea0003900000 */
[----:B------:R-:W2:Y:S02]  /*ac10*/  @!P0 SYNCS.PHASECHK.TRANS64 P0, [R0+URZ], R2 ;  /* 0x00000002000085a7 */ /* 0x000ea400080010ff */
[----:B--2---:R-:W-:Y:S05]  /*ac20*/  @!P0 BRA `(.L_x_199) ;  /* 0xfffffffc00f08947 */ /* 0x004fea000383ffff */
[----:B------:R-:W-:Y:S05]  /*ac30*/  BRA `(.L_x_80) ;  /* 0xffffff94003c7947 */ /* 0x000fea000383ffff */
.L_x_84:
[----:B------:R-:W-:-:S07]  /*ac40*/  MOV R0, UR4 ;  /* 0x0000000400007c02 */ /* 0x000fce0008000f00 */
.L_x_200:
[----:B--2---:R2:W4:Y:S02]  /*ac50*/  SYNCS.PHASECHK.TRANS64.TRYWAIT P0, [R0+URZ], R2 ;  /* 0x00000002000075a7 */ /* 0x00452400080011ff */
[----:B----4-:R-:W-:Y:S05]  /*ac60*/  @!P0 NANOSLEEP.SYNCS 0x989680 ;  /* 0x009896800000895d */ /* 0x010fea0003900000 */
[----:B------:R-:W4:Y:S02]  /*ac70*/  @!P0 SYNCS.PHASECHK.TRANS64 P0, [R0+URZ], R2 ;  /* 0x00000002000085a7 */ /* 0x000f2400080010ff */
[----:B----4-:R-:W-:Y:S05]  /*ac80*/  @!P0 BRA `(.L_x_200) ;  /* 0xfffffffc00f08947 */ /* 0x010fea000383ffff */
[----:B------:R-:W-:Y:S05]  /*ac90*/  BRA `(.L_x_201) ;  /* 0xffffff9400dc7947 */ /* 0x000fea000383ffff */
.L_x_85:
[----:B------:R-:W-:-:S07]  /*aca0*/  MOV R0, UR5 ;  /* 0x0000000500007c02 */ /* 0x000fce0008000f00 */
.L_x_202:
[----:B-1----:R1:W2:Y:S02]  /*acb0*/  SYNCS.PHASECHK.TRANS64.TRYWAIT P0, [R0+URZ], R3 ;  /* 0x00000003000075a7 */ /* 0x0022a400080011ff */
[----:B--2---:R-:W-:Y:S05]  /*acc0*/  @!P0 NANOSLEEP.SYNCS 0x989680 ;  /* 0x009896800000895d */ /* 0x004fea0003900000 */
[----:B------:R-:W2:Y:S02]  /*acd0*/  @!P0 SYNCS.PHASECHK.TRANS64 P0, [R0+URZ], R3 ;  /* 0x00000003000085a7 */ /* 0x000ea400080010ff */
[----:B--2---:R-:W-:Y:S05]  /*ace0*/  @!P0 BRA `(.L_x_202) ;  /* 0xfffffffc00f08947 */ /* 0x004fea000383ffff */
[----:B------:R-:W-:Y:S05]  /*acf0*/  BRA `(.L_x_203) ;  /* 0xffffff9400e87947 */ /* 0x000fea000383ffff */
.L_x_86:
[----:B------:R-:W-:-:S07]  /*ad00*/  MOV R0, UR5 ;  /* 0x0000000500007c02 */ /* 0x000fce0008000f00 */
.L_x_204:
[----:B-1----:R1:W2:Y:S02]  /*ad10*/  SYNCS.PHASECHK.TRANS64.TRYWAIT P0, [R0+URZ], R3 ;  /* 0x00000003000075a7 */ /* 0x0022a400080011ff */
[----:B--2---:R-:W-:Y:S05]  /*ad20*/  @!P0 NANOSLEEP.SYNCS 0x989680 ;  /* 0x009896800000895d */ /* 0x004fea0003900000 */
[----:B------:R-:W2:Y:S02]  /*ad30*/  @!P0 SYNCS.PHASECHK.TRANS64 P0, [R0+URZ], R3 ;  /* 0x00000003000085a7 */ /* 0x000ea400080010ff */
[----:B--2---:R-:W-:Y:S05]  /*ad40*/  @!P0 BRA `(.L_x_204) ;  /* 0xfffffffc00f08947 */ /* 0x004fea000383ffff */
[----:B------:R-:W-:Y:S05]  /*ad50*/  BRA `(.L_x_205) ;  /* 0xffffff9400f47947 */ /* 0x000fea000383ffff */
.L_x_87:
[----:B-1----:R-:W-:-:S07]  /*ad60*/  MOV R0, UR4 ;  /* 0x0000000400007c02 */ /* 0x002fce0008000f00 */
.L_x_206:
[----:B-1----:R1:W2:Y:S02]  /*ad70*/  SYNCS.PHASECHK.TRANS64.TRYWAIT P0, [R0+URZ], R2 ;  /* 0x00000002000075a7 */ /* 0x0022a400080011ff */
[----:B--2---:R-:W-:Y:S05]  /*ad80*/  @!P0 NANOSLEEP.SYNCS 0x989680 ;  /* 0x009896800000895d */ /* 0x004fea0003900000 */
[----:B------:R-:W2:Y:S02]  /*ad90*/  @!P0 SYNCS.PHASECHK.TRANS64 P0, [R0+URZ], R2 ;  /* 0x00000002000085a7 */ /* 0x000ea400080010ff */
[----:B--2---:R-:W-:Y:S05]  /*ada0*/  @!P0 BRA `(.L_x_206) ;  /* 0xfffffffc00f08947 */ /* 0x004fea000383ffff */
[----:B------:R-:W-:Y:S05]  /*adb0*/  BRA `(.L_x_207) ;  /* 0xffffff9800007947 */ /* 0x000fea000383ffff */
.L_x_92:
[----:B--2---:R2:W3:Y:S02]  /*adc0*/  SYNCS.PHASECHK.TRANS64.TRYWAIT P0, [R12+URZ+0x190], R0 ;  /* 0x000190000c0075a7 */ /* 0x0044e400080011ff */
[----:B---3--:R-:W-:Y:S05]  /*add0*/  @!P0 NANOSLEEP.SYNCS 0x989680 ;  /* 0x009896800000895d */ /* 0x008fea0003900000 */
[----:B------:R-:W3:Y:S02]  /*ade0*/  @!P0 SYNCS.PHASECHK.TRANS64 P0, [R12+URZ+0x190], R0 ;  /* 0x000190000c0085a7 */ /* 0x000ee400080010ff */
[----:B---3--:R-:W-:Y:S05]  /*adf0*/  @!P0 BRA `(.L_x_92) ;  /* 0xfffffffc00f08947 */ /* 0x008fea000383ffff */
[----:B------:R-:W-:Y:S05]  /*ae00*/  BRA `(.L_x_208) ;  /* 0xffffff9c00207947 */ /* 0x000fea000383ffff */
.L_x_95:
[----:B-1----:R-:W-:Y:S07]  /*ae10*/  MOV R0, UR21 ;  /* 0x0000001500007c02 */ /* 0x002fee0008000f00 */
.L_x_209:
[----:B-1----:R1:W2:Y:S02]  /*ae20*/  SYNCS.PHASECHK.TRANS64.TRYWAIT P2, [R0+URZ+0x188], R6 ;  /* 0x00018806000075a7 */ /* 0x0022a400080411ff */
[----:B--2---:R-:W-:Y:S05]  /*ae30*/  @!P2 NANOSLEEP.SYNCS 0x989680 ;  /* 0x009896800000a95d */ /* 0x004fea0003900000 */
[----:B------:R-:W2:Y:S02]  /*ae40*/  @!P2 SYNCS.PHASECHK.TRANS64 P2, [R0+URZ+0x188], R6 ;  /* 0x000188060000a5a7 */ /* 0x000ea400080410ff */
[----:B--2---:R-:W-:Y:S05]  /*ae50*/  @!P2 BRA `(.L_x_209) ;  /* 0xfffffffc00f0a947 */ /* 0x004fea000383ffff */
[----:B------:R-:W-:Y:S05]  /*ae60*/  BRA `(.L_x_94) ;  /* 0xffffffa000887947 */ /* 0x000fea000383ffff */
.L_x_98:
[----:B------:R-:W-:Y:S07]  /*ae70*/  MOV R0, UR21 ;  /* 0x0000001500007c02 */ /* 0x000fee0008000f00 */
.L_x_210:
[----:B-1----:R1:W2:Y:S02]  /*ae80*/  SYNCS.PHASECHK.TRANS64.TRYWAIT P0, [R0+URZ+0x160], R9 ;  /* 0x00016009000075a7 */ /* 0x0022a400080011ff */
[----:B--2---:R-:W-:Y:S05]  /*ae90*/  @!P0 NANOSLEEP.SYNCS 0x989680 ;  /* 0x009896800000895d */ /* 0x004fea0003900000 */
[----:B------:R-:W2:Y:S02]  /*aea0*/  @!P0 SYNCS.PHASECHK.TRANS64 P0, [R0+URZ+0x160], R9 ;  /* 0x00016009000085a7 */ /* 0x000ea400080010ff */
[----:B--2---:R-:W-:Y:S05]  /*aeb0*/  @!P0 BRA `(.L_x_210) ;  /* 0xfffffffc00f08947 */ /* 0x004fea000383ffff */
[----:B------:R-:W-:Y:S05]  /*aec0*/  BRA `(.L_x_211) ;  /* 0xffffffa000e47947 */ /* 0x000fea000383ffff */
.L_x_99:
[----:B------:R-:W-:Y:S07]  /*aed0*/  MOV R0, UR21 ;  /* 0x0000001500007c02 */ /* 0x000fee0008000f00 */
.L_x_212:
[----:B-1----:R1:W2:Y:S02]  /*aee0*/  SYNCS.PHASECHK.TRANS64.TRYWAIT P0, [R0+URZ+0x168], R9 ;  /* 0x00016809000075a7 */ /* 0x0022a400080011ff */
[----:B--2---:R-:W-:Y:S05]  /*aef0*/  @!P0 NANOSLEEP.SYNCS 0x989680 ;  /* 0x009896800000895d */ /* 0x004fea0003900000 */
[----:B------:R-:W2:Y:S02]  /*af00*/  @!P0 SYNCS.PHASECHK.TRANS64 P0, [R0+URZ+0x168], R9 ;  /* 0x00016809000085a7 */ /* 0x000ea400080010ff */
[----:B--2---:R-:W-:Y:S05]  /*af10*/  @!P0 BRA `(.L_x_212) ;  /* 0xfffffffc00f08947 */ /* 0x004fea000383ffff */
[----:B------:R-:W-:Y:S05]  /*af20*/  BRA `(.L_x_213) ;  /* 0xffffffa400207947 */ /* 0x000fea000383ffff */
.L_x_100:
[----:B------:R-:W-:Y:S07]  /*af30*/  MOV R0, UR21 ;  /* 0x0000001500007c02 */ /* 0x000fee0008000f00 */
.L_x_214:
[----:B-1----:R1:W2:Y:S02]  /*af40*/  SYNCS.PHASECHK.TRANS64.TRYWAIT P0, [R0+URZ+0x170], R9 ;  /* 0x00017009000075a7 */ /* 0x0022a400080011ff */
[----:B--2---:R-:W-:Y:S05]  /*af50*/  @!P0 NANOSLEEP.SYNCS 0x989680 ;  /* 0x009896800000895d */ /* 0x004fea0003900000 */
[----:B------:R-:W2:Y:S02]  /*af60*/  @!P0 SYNCS.PHASECHK.TRANS64 P0, [R0+URZ+0x170], R9 ;  /* 0x00017009000085a7 */ /* 0x000ea400080010ff */
[----:B--2---:R-:W-:Y:S05]  /*af70*/  @!P0 BRA `(.L_x_214) ;  /* 0xfffffffc00f08947 */ /* 0x004fea000383ffff */
[----:B------:R-:W-:Y:S05]  /*af80*/  BRA `(.L_x_215) ;  /* 0xffffffa400687947 */ /* 0x000fea000383ffff */
.L_x_101:
[----:B------:R-:W-:Y:S07]  /*af90*/  MOV R0, UR21 ;  /* 0x0000001500007c02 */ /* 0x000fee0008000f00 */
.L_x_216:
[----:B-1----:R1:W2:Y:S02]  /*afa0*/  SYNCS.PHASECHK.TRANS64.TRYWAIT P0, [R0+URZ+0x178], R9 ;  /* 0x00017809000075a7 */ /* 0x0022a400080011ff */
[----:B--2---:R-:W-:Y:S05]  /*afb0*/  @!P0 NANOSLEEP.SYNCS 0x989680 ;  /* 0x009896800000895d */ /* 0x004fea0003900000 */
[----:B------:R-:W2:Y:S02]  /*afc0*/  @!P0 SYNCS.PHASECHK.TRANS64 P0, [R0+URZ+0x178], R9 ;  /* 0x00017809000085a7 */ /* 0x000ea400080010ff */
[----:B--2---:R-:W-:Y:S05]  /*afd0*/  @!P0 BRA `(.L_x_216) ;  /* 0xfffffffc00f08947 */ /* 0x004fea000383ffff */
[----:B------:R-:W-:Y:S05]  /*afe0*/  BRA `(.L_x_217) ;  /* 0xffffffa400ac7947 */ /* 0x000fea000383ffff */
.L_x_103:
[----:B------:R-:W-:-:S07]  /*aff0*/  MOV R0, UR21 ;  /* 0x0000001500007c02 */ /* 0x000fce0008000f00 */
.L_x_218:
[----:B-1----:R1:W3:Y:S02]  /*b000*/  SYNCS.PHASECHK.TRANS64.TRYWAIT P0, [R0+URZ+0x160], R2 ;  /* 0x00016002000075a7 */ /* 0x0022e400080011ff */
[----:B---3--:R-:W-:Y:S05]  /*b010*/  @!P0 NANOSLEEP.SYNCS 0x989680 ;  /* 0x009896800000895d */ /* 0x008fea0003900000 */
[----:B------:R-:W3:Y:S02]  /*b020*/  @!P0 SYNCS.PHASECHK.TRANS64 P0, [R0+URZ+0x160], R2 ;  /* 0x00016002000085a7 */ /* 0x000ee400080010ff */
[----:B---3--:R-:W-:Y:S05]  /*b030*/  @!P0 BRA `(.L_x_218) ;  /* 0xfffffffc00f08947 */ /* 0x008fea000383ffff */
[----:B------:R-:W-:Y:S05]  /*b040*/  BRA `(.L_x_219) ;  /* 0xffffffa800247947 */ /* 0x000fea000383ffff */
.L_x_104:
[----:B-1----:R-:W-:-:S07]  /*b050*/  MOV R0, UR21 ;  /* 0x0000001500007c02 */ /* 0x002fce0008000f00 */
.L_x_220:
[----:B-1----:R1:W3:Y:S02]  /*b060*/  SYNCS.PHASECHK.TRANS64.TRYWAIT P0, [R0+URZ+0x168], R2 ;  /* 0x00016802000075a7 */ /* 0x0022e400080011ff */
[----:B---3--:R-:W-:Y:S05]  /*b070*/  @!P0 NANOSLEEP.SYNCS 0x989680 ;  /* 0x009896800000895d */ /* 0x008fea0003900000 */
[----:B------:R-:W3:Y:S02]  /*b080*/  @!P0 SYNCS.PHASECHK.TRANS64 P0, [R0+URZ+0x168], R2 ;  /* 0x00016802000085a7 */ /* 0x000ee400080010ff */
[----:B---3--:R-:W-:Y:S05]  /*b090*/  @!P0 BRA `(.L_x_220) ;  /* 0xfffffffc00f08947 */ /* 0x008fea000383ffff */
[----:B------:R-:W-:Y:S05]  /*b0a0*/  BRA `(.L_x_221) ;  /* 0xffffffa800147947 */ /* 0x000fea000383ffff */
.L_x_105:
[----:B-1----:R-:W-:-:S07]  /*b0b0*/  MOV R0, UR21 ;  /* 0x0000001500007c02 */ /* 0x002fce0008000f00 */
.L_x_222:
[----:B-1----:R1:W3:Y:S02]  /*b0c0*/  SYNCS.PHASECHK.TRANS64.TRYWAIT P0, [R0+URZ+0x170], R2 ;  /* 0x00017002000075a7 */ /* 0x0022e400080011ff */
[----:B---3--:R-:W-:Y:S05]  /*b0d0*/  @!P0 NANOSLEEP.SYNCS 0x989680 ;  /* 0x009896800000895d */ /* 0x008fea0003900000 */
[----:B------:R-:W3:Y:S02]  /*b0e0*/  @!P0 SYNCS.PHASECHK.TRANS64 P0, [R0+URZ+0x170], R2 ;  /* 0x00017002000085a7 */ /* 0x000ee400080010ff */
[----:B---3--:R-:W-:Y:S05]  /*b0f0*/  @!P0 BRA `(.L_x_222) ;  /* 0xfffffffc00f08947 */ /* 0x008fea000383ffff */
[----:B------:R-:W-:Y:S05]  /*b100*/  BRA `(.L_x_223) ;  /* 0xffffffa800047947 */ /* 0x000fea000383ffff */
.L_x_107:
[----:B-1----:R1:W2:Y:S02]  /*b110*/  SYNCS.PHASECHK.TRANS64.TRYWAIT P0, [R3+URZ+0x190], R0 ;  /* 0x00019000030075a7 */ /* 0x0022a400080011ff */
[----:B--2---:R-:W-:Y:S05]  /*b120*/  @!P0 NANOSLEEP.SYNCS 0x989680 ;  /* 0x009896800000895d */ /* 0x004fea0003900000 */
[----:B------:R-:W2:Y:S02]  /*b130*/  @!P0 SYNCS.PHASECHK.TRANS64 P0, [R3+URZ+0x190], R0 ;  /* 0x00019000030085a7 */ /* 0x000ea400080010ff */
[----:B--2---:R-:W-:Y:S05]  /*b140*/  @!P0 BRA `(.L_x_107) ;  /* 0xfffffffc00f08947 */ /* 0x004fea000383ffff */
[----:B------:R-:W-:Y:S05]  /*b150*/  BRA `(.L_x_224) ;  /* 0xffffffa800d07947 */ /* 0x000fea000383ffff */
.L_x_118:
[----:B-1----:R1:W2:Y:S02]  /*b160*/  SYNCS.PHASECHK.TRANS64.TRYWAIT P1, [R2+URZ+0x140], R0 ;  /* 0x00014000020075a7 */ /* 0x0022a400080211ff */
[----:B--2---:R-:W-:Y:S05]  /*b170*/  @!P1 NANOSLEEP.SYNCS 0x989680 ;  /* 0x009896800000995d */ /* 0x004fea0003900000 */
[----:B------:R-:W2:Y:S02]  /*b180*/  @!P1 SYNCS.PHASECHK.TRANS64 P1, [R2+URZ+0x140], R0 ;  /* 0x00014000020095a7 */ /* 0x000ea400080210ff */
[----:B--2---:R-:W-:Y:S05]  /*b190*/  @!P1 BRA `(.L_x_118) ;  /* 0xfffffffc00f09947 */ /* 0x004fea000383ffff */
[----:B------:R-:W-:Y:S05]  /*b1a0*/  BRA `(.L_x_117) ;  /* 0xffffffb800447947 */ /* 0x000fea000383ffff */
.L_x_120:
[----:B-1----:R1:W2:Y:S02]  /*b1b0*/  SYNCS.PHASECHK.TRANS64.TRYWAIT P0, [R52+URZ+0x1b0], R3 ;  /* 0x0001b003340075a7 */ /* 0x0022a400080011ff */
[----:B--2---:R-:W-:Y:S05]  /*b1c0*/  @!P0 NANOSLEEP.SYNCS 0x989680 ;  /* 0x009896800000895d */ /* 0x004fea0003900000 */
[----:B------:R-:W2:Y:S02]  /*b1d0*/  @!P0 SYNCS.PHASECHK.TRANS64 P0, [R52+URZ+0x1b0], R3 ;  /* 0x0001b003340085a7 */ /* 0x000ea400080010ff */
[----:B--2---:R-:W-:Y:S05]  /*b1e0*/  @!P0 BRA `(.L_x_120) ;  /* 0xfffffffc00f08947 */ /* 0x004fea000383ffff */
[----:B------:R-:W-:Y:S05]  /*b1f0*/  BRA `(.L_x_119) ;  /* 0xffffffb800987947 */ /* 0x000fea000383ffff */
.L_x_128:
[----:B--2---:R2:W3:Y:S02]  /*b200*/  SYNCS.PHASECHK.TRANS64.TRYWAIT P0, [R0+URZ+0x140], R2 ;  /* 0x00014002000075a7 */ /* 0x0044e400080011ff */
[----:B---3--:R-:W-:Y:S05]  /*b210*/  @!P0 NANOSLEEP.SYNCS 0x989680 ;  /* 0x009896800000895d */ /* 0x008fea0003900000 */
[----:B------:R-:W3:Y:S02]  /*b220*/  @!P0 SYNCS.PHASECHK.TRANS64 P0, [R0+URZ+0x140], R2 ;  /* 0x00014002000085a7 */ /* 0x000ee400080010ff */
[----:B---3--:R-:W-:Y:S05]  /*b230*/  @!P0 BRA `(.L_x_128) ;  /* 0xfffffffc00f08947 */ /* 0x008fea000383ffff */
[----:B------:R-:W-:Y:S05]  /*b240*/  BRA `(.L_x_127) ;  /* 0xffffffc4008c7947 */ /* 0x000fea000383ffff */
.L_x_136:
[----:B--2---:R2:W3:Y:S02]  /*b250*/  SYNCS.PHASECHK.TRANS64.TRYWAIT P0, [R0+URZ+0x140], R4 ;  /* 0x00014004000075a7 */ /* 0x0044e400080011ff */
[----:B---3--:R-:W-:Y:S05]  /*b260*/  @!P0 NANOSLEEP.SYNCS 0x989680 ;  /* 0x009896800000895d */ /* 0x008fea0003900000 */
[----:B------:R-:W3:Y:S02]  /*b270*/  @!P0 SYNCS.PHASECHK.TRANS64 P0, [R0+URZ+0x140], R4 ;  /* 0x00014004000085a7 */ /* 0x000ee400080010ff */
[----:B---3--:R-:W-:Y:S05]  /*b280*/  @!P0 BRA `(.L_x_136) ;  /* 0xfffffffc00f08947 */ /* 0x008fea000383ffff */
[----:B------:R-:W-:Y:S05]  /*b290*/  BRA `(.L_x_135) ;  /* 0xffffffd000c87947 */ /* 0x000fea000383ffff */
.L_x_144:
[----:B--2---:R2:W3:Y:S02]  /*b2a0*/  SYNCS.PHASECHK.TRANS64.TRYWAIT P0, [R0+URZ+0x140], R2 ;  /* 0x00014002000075a7 */ /* 0x0044e400080011ff */
[----:B---3--:R-:W-:Y:S05]  /*b2b0*/  @!P0 NANOSLEEP.SYNCS 0x989680 ;  /* 0x009896800000895d */ /* 0x008fea0003900000 */
[----:B------:R-:W3:Y:S02]  /*b2c0*/  @!P0 SYNCS.PHASECHK.TRANS64 P0, [R0+URZ+0x140], R2 ;  /* 0x00014002000085a7 */ /* 0x000ee400080010ff */
[----:B---3--:R-:W-:Y:S05]  /*b2d0*/  @!P0 BRA `(.L_x_144) ;  /* 0xfffffffc00f08947 */ /* 0x008fea000383ffff */
[----:B------:R-:W-:Y:S05]  /*b2e0*/  BRA `(.L_x_143) ;  /* 0xffffffe000147947 */ /* 0x000fea000383ffff */
        .weak           $__internal_0_$__cuda_sm10x_tcgen05_guardrail_trap_col_being_dealloced_not_returned_by_alloc
        .type           $__internal_0_$__cuda_sm10x_tcgen05_guardrail_trap_col_being_dealloced_not_returned_by_alloc,@function
        .size           $__internal_0_$__cuda_sm10x_tcgen05_guardrail_trap_col_being_dealloced_not_returned_by_alloc,($__internal_1_$__cuda_sm10x_tcgen05_guardrail_trap_phase_invalid_during_alloc - $__internal_0_$__cuda_sm10x_tcgen05_guardrail_trap_col_being_dealloced_not_returned_by_alloc)
$__internal_0_$__cuda_sm10x_tcgen05_guardrail_trap_col_being_dealloced_not_returned_by_alloc:
[----:B------:R-:W-:Y:S05]  /*b2f0*/  BPT.TRAP 0x1 ;  /* 0x000000040000795c */ /* 0x000fea0000300000 */
[----:B------:R-:W-:-:S04]  /*b300*/  HFMA2 R3, -RZ, RZ, 0, 0 ;  /* 0x00000000ff037431 */ /* 0x000fc800000001ff */
[----:B------:R-:W-:Y:S05]  /*b310*/  RET.REL.NODEC R2 `(_ZN7cutlass13device_kernelINS_4gemm6kernel13GemmUniversalIN4cute5tupleIJiiiiEEENS1_10collective13CollectiveMmaINS1_35MainloopSm100TmaUmmaWarpSpecializedILi20ELi2ELi4ENS5_IJNS4_1CILi1EEENSA_ILi2EEESB_EEEEENS5_IJNSA_ILi64EEENSA_ILi256EEENSA_ILi32EEEEEEaNS5_IJlSB_lEEEaSJ_NS4_8TiledMMAINS4_8MMA_AtomIJNS4_15SM100_MMA_S8_SSIaaiLi64ELi256ELNS4_4UMMA5MajorE0ELSO_0ELNSN_8SaturateE0EEEEEENS4_6LayoutINS5_IJSB_SB_SB_EEENS5_IJNSA_ILi0EEESU_SU_EEEEENS5_IJNS4_10UnderscoreESX_SX_EEEEENS4_23SM90_TMA_LOAD_MULTICASTENS4_14ComposedLayoutINS4_7SwizzleILi1ELi4ELi3EEENS4_18smem_ptr_flag_bitsILi8EEENSS_INS5_IJNSA_ILi8EEESH_EEENS5_IJSH_SB_EEEEEEEvNS4_8identityENS4_13SM90_TMA_LOADES1A_vS1B_EENS_8epilogue10collective18CollectiveEpilogueINS1E_23Sm100TmaWarpSpecializedILi4ELi2ELi32ELb0ELb0EEEJSI_NS5_IJNSS_ISF_SB_EES1J_EEEaSJ_aSJ_NS1E_6fusion15FusionCallbacksIS1I_NS1L_17LinearCombinationIaiaiLNS_15FloatRoundStyleE2EEESI_S1K_JEEENS4_5SM1004TMEM4LOAD26SM100_TMEM_LOAD_16dp32b32xES1C_NS11_INS12_ILi2ELi4ELi3EEES15_NSS_INS5_IJS16_SF_EEENS5_IJSF_SB_EEEEEEENS4_39AutoVectorizingCopyWithAssumedAlignmentILi128EEENS4_14SM90_TMA_STOREES1Z_S21_S21_EEEvvEEEEvNT_6ParamsE) ;  /* 0xffffff4c02387950 */ /* 0x000fea0003c3ffff */
        .weak           $__internal_1_$__cuda_sm10x_tcgen05_guardrail_trap_phase_invalid_during_alloc
        .type           $__internal_1_$__cuda_sm10x_tcgen05_guardrail_trap_phase_invalid_during_alloc,@function
        .size           $__internal_1_$__cuda_sm10x_tcgen05_guardrail_trap_phase_invalid_during_alloc,($__internal_2_$__cuda_sm10x_tcgen05_guardrail_trap_unallocated_columns_being_dealloced - $__internal_1_$__cuda_sm10x_tcgen05_guardrail_trap_phase_invalid_during_alloc)
$__internal_1_$__cuda_sm10x_tcgen05_guardrail_trap_phase_invalid_during_alloc:
[----:B------:R-:W-:Y:S05]  /*b320*/  BPT.TRAP 0x1 ;  /* 0x000000040000795c */ /* 0x000fea0000300000 */
[----:B------:R-:W-:-:S04]  /*b330*/  MOV R5, 0x0 ;  /* 0x0000000000057802 */ /* 0x000fc80000000f00 */
[----:B------:R-:W-:Y:S05]  /*b340*/  RET.REL.NODEC R4 `(_ZN7cutlass13device_kernelINS_4gemm6kernel13GemmUniversalIN4cute5tupleIJiiiiEEENS1_10collective13CollectiveMmaINS1_35MainloopSm100TmaUmmaWarpSpecializedILi20ELi2ELi4ENS5_IJNS4_1CILi1EEENSA_ILi2EEESB_EEEEENS5_IJNSA_ILi64EEENSA_ILi256EEENSA_ILi32EEEEEEaNS5_IJlSB_lEEEaSJ_NS4_8TiledMMAINS4_8MMA_AtomIJNS4_15SM100_MMA_S8_SSIaaiLi64ELi256ELNS4_4UMMA5MajorE0ELSO_0ELNSN_8SaturateE0EEEEEENS4_6LayoutINS5_IJSB_SB_SB_EEENS5_IJNSA_ILi0EEESU_SU_EEEEENS5_IJNS4_10UnderscoreESX_SX_EEEEENS4_23SM90_TMA_LOAD_MULTICASTENS4_14ComposedLayoutINS4_7SwizzleILi1ELi4ELi3EEENS4_18smem_ptr_flag_bitsILi8EEENSS_INS5_IJNSA_ILi8EEESH_EEENS5_IJSH_SB_EEEEEEEvNS4_8identityENS4_13SM90_TMA_LOADES1A_vS1B_EENS_8epilogue10collective18CollectiveEpilogueINS1E_23Sm100TmaWarpSpecializedILi4ELi2ELi32ELb0ELb0EEEJSI_NS5_IJNSS_ISF_SB_EES1J_EEEaSJ_aSJ_NS1E_6fusion15FusionCallbacksIS1I_NS1L_17LinearCombinationIaiaiLNS_15FloatRoundStyleE2EEESI_S1K_JEEENS4_5SM1004TMEM4LOAD26SM100_TMEM_LOAD_16dp32b32xES1C_NS11_INS12_ILi2ELi4ELi3EEES15_NSS_INS5_IJS16_SF_EEENS5_IJSF_SB_EEEEEEENS4_39AutoVectorizingCopyWithAssumedAlignmentILi128EEENS4_14SM90_TMA_STOREES1Z_S21_S21_EEEvvEEEEvNT_6ParamsE) ;  /* 0xffffff4c042c7950 */ /* 0x000fea0003c3ffff */
        .weak           $__internal_2_$__cuda_sm10x_tcgen05_guardrail_trap_unallocated_columns_being_dealloced
        .type           $__internal_2_$__cuda_sm10x_tcgen05_guardrail_trap_unallocated_columns_being_dealloced,@function
        .size           $__internal_2_$__cuda_sm10x_tcgen05_guardrail_trap_unallocated_columns_being_dealloced,(.L_x_226 - $__internal_2_$__cuda_sm10x_tcgen05_guardrail_trap_unallocated_columns_being_dealloced)
$__internal_2_$__cuda_sm10x_tcgen05_guardrail_trap_unallocated_columns_being_dealloced:
[----:B------:R-:W-:Y:S05]  /*b350*/  BPT.TRAP 0x1 ;  /* 0x000000040000795c */ /* 0x000fea0000300000 */
[----:B------:R-:W-:-:S04]  /*b360*/  HFMA2 R3, -RZ, RZ, 0, 0 ;  /* 0x00000000ff037431 */ /* 0x000fc800000001ff */
[----:B------:R-:W-:Y:S05]  /*b370*/  RET.REL.NODEC R2 `(_ZN7cutlass13device_kernelINS_4gemm6kernel13GemmUniversalIN4cute5tupleIJiiiiEEENS1_10collective13CollectiveMmaINS1_35MainloopSm100TmaUmmaWarpSpecializedILi20ELi2ELi4ENS5_IJNS4_1CILi1EEENSA_ILi2EEESB_EEEEENS5_IJNSA_ILi64EEENSA_ILi256EEENSA_ILi32EEEEEEaNS5_IJlSB_lEEEaSJ_NS4_8TiledMMAINS4_8MMA_AtomIJNS4_15SM100_MMA_S8_SSIaaiLi64ELi256ELNS4_4UMMA5MajorE0ELSO_0ELNSN_8SaturateE0EEEEEENS4_6LayoutINS5_IJSB_SB_SB_EEENS5_IJNSA_ILi0EEESU_SU_EEEEENS5_IJNS4_10UnderscoreESX_SX_EEEEENS4_23SM90_TMA_LOAD_MULTICASTENS4_14ComposedLayoutINS4_7SwizzleILi1ELi4ELi3EEENS4_18smem_ptr_flag_bitsILi8EEENSS_INS5_IJNSA_ILi8EEESH_EEENS5_IJSH_SB_EEEEEEEvNS4_8identityENS4_13SM90_TMA_LOADES1A_vS1B_EENS_8epilogue10collective18CollectiveEpilogueINS1E_23Sm100TmaWarpSpecializedILi4ELi2ELi32ELb0ELb0EEEJSI_NS5_IJNSS_ISF_SB_EES1J_EEEaSJ_aSJ_NS1E_6fusion15FusionCallbacksIS1I_NS1L_17LinearCombinationIaiaiLNS_15FloatRoundStyleE2EEESI_S1K_JEEENS4_5SM1004TMEM4LOAD26SM100_TMEM_LOAD_16dp32b32xES1C_NS11_INS12_ILi2ELi4ELi3EEES15_NSS_INS5_IJS16_SF_EEENS5_IJSF_SB_EEEEEEENS4_39AutoVectorizingCopyWithAssumedAlignmentILi128EEENS4_14SM90_TMA_STOREES1Z_S21_S21_EEEvvEEEEvNT_6ParamsE) ;  /* 0xffffff4c02207950 */ /* 0x000fea0003c3ffff */
.L_x_225:
[----:B------:R-:W-:-:S00]  /*b380*/  BRA `(.L_x_225) ;  /* 0xfffffffc00fc7947 */ /* 0x000fc0000383ffff */
[----:B------:R-:W-:-:S00]  /*b390*/  NOP ;  /* 0x0000000000007918 */ /* 0x000fc00000000000 */
        /* <DEDUP_REMOVED lines=14> */
.L_x_226:


//--------------------- .nv.global.init           --------------------------
	.section	.nv.global.init,"aw",@progbits
.nv.global.init:
	.type		$str$27,@object
	.size		$str$27,($str$28 - $str$27)
$str$27:
        /*0000*/ 	.byte	0x28, 0x61, 0x64, 0x64, 0x72, 0x65, 0x73, 0x73, 0x20, 0x26, 0x20, 0x6d, 0x61, 0x73, 0x6b, 0x29
        /*0010*/ 	.byte	0x20, 0x3d, 0x3d, 0x20, 0x30, 0x00
	.type		$str$28,@object
	.size		$str$28,($str$26 - $str$28)
$str$28:
        /*0016*/ 	.byte	0x2f, 0x74, 0x6d, 0x70, 0x2f, 0x63, 0x75, 0x74, 0x6c, 0x61, 0x73, 0x73, 0x5f, 0x73, 0x77, 0x65
        /*0026*/ 	.byte	0x65, 0x70, 0x5f, 0x73, 0x72, 0x63, 0x2f, 0x69, 0x6e, 0x63, 0x6c, 0x75, 0x64, 0x65, 0x2f, 0x63
        /*0036*/ 	.byte	0x75, 0x74, 0x65, 0x2f, 0x70, 0x6f, 0x69, 0x6e, 0x74, 0x65, 0x72, 0x5f, 0x66, 0x6c, 0x61, 0x67
        /*0046*/ 	.byte	0x67, 0x65, 0x64, 0x2e, 0x68, 0x70, 0x70, 0x00
	.type		$str$26,@object
	.size		$str$26,($str$25 - $str$26)
$str$26:
        /*004e*/ 	.byte	0x2f, 0x74, 0x6d, 0x70, 0x2f, 0x63, 0x75, 0x74, 0x6c, 0x61, 0x73, 0x73, 0x5f, 0x73, 0x77, 0x65
        /*005e*/ 	.byte	0x65, 0x70, 0x5f, 0x73, 0x72, 0x63, 0x2f, 0x69, 0x6e, 0x63, 0x6c, 0x75, 0x64, 0x65, 0x2f, 0x63
        /*006e*/ 	.byte	0x75, 0x74, 0x65, 0x2f, 0x61, 0x74, 0x6f, 0x6d, 0x2f, 0x63, 0x6f, 0x70, 0x79, 0x5f, 0x74, 0x72
        /*007e*/ 	.byte	0x61, 0x69, 0x74, 0x73, 0x5f, 0x73, 0x6d, 0x31, 0x30, 0x30, 0x2e, 0x68, 0x70, 0x70, 0x00
	.type		$str$25,@object
	.size		$str$25,(__unnamed_1 - $str$25)
$str$25:
        /*008d*/ 	.byte	0x28, 0x28, 0x75, 0x69, 0x6e, 0x74, 0x33, 0x32, 0x5f, 0x74, 0x28, 0x74, 0x68, 0x72, 0x65, 0x61
        /*009d*/ 	.byte	0x64, 0x49, 0x64, 0x78, 0x2e, 0x78, 0x29, 0x20, 0x2f, 0x20, 0x33, 0x32, 0x29, 0x20, 0x25, 0x20
        /*00ad*/ 	.byte	0x34, 0x29, 0x20, 0x3d, 0x3d, 0x20, 0x28, 0x28, 0x28, 0x74, 0x6d, 0x65, 0x6d, 0x5f, 0x61, 0x64
        /*00bd*/ 	.byte	0x64, 0x72, 0x20, 0x3e, 0x3e, 0x20, 0x31, 0x36, 0x29, 0x20, 0x2f, 0x20, 0x33, 0x32, 0x29, 0x20
        /*00cd*/ 	.byte	0x25, 0x20, 0x34, 0x29, 0x00
	.type		__unnamed_1,@object
	.size		__unnamed_1,(__unnamed_2 - __unnamed_1)
__unnamed_1:
        /*00d2*/ 	.byte	0x61, 0x75, 0x74, 0x6f, 0x20, 0x63, 0x75, 0x74, 0x65, 0x3a, 0x3a, 0x61, 0x73, 0x5f, 0x70, 0x6f
        /* <DEDUP_REMOVED lines=24> */
        /*0262*/ 	.byte	0x00
	.type		__unnamed_2,@object
	.size		__unnamed_2,(__unnamed_3 - __unnamed_2)
__unnamed_2:
        /* <DEDUP_REMOVED lines=26> */
	.type		__unnamed_3,@object
	.size		__unnamed_3,(.L_3 - __unnamed_3)
__unnamed_3:
        /* <DEDUP_REMOVED lines=41> */
.L_3:


//--------------------- .nv.shared._ZN7cutlass13device_kernelINS_4gemm6kernel13GemmUniversalIN4cute5tupleIJiiiiEEENS1_10collective13CollectiveMmaINS1_35MainloopSm100TmaUmmaWarpSpecializedILi20ELi2ELi4ENS5_IJNS4_1CILi1EEENSA_ILi2EEESB_EEEEENS5_IJNSA_ILi64EEENSA_ILi256EEENSA_ILi32EEEEEEaNS5_IJlSB_lEEEaSJ_NS4_8TiledMMAINS4_8MMA_AtomIJNS4_15SM100_MMA_S8_SSIaaiLi64ELi256ELNS4_4UMMA5MajorE0ELSO_0ELNSN_8SaturateE0EEEEEENS4_6LayoutINS5_IJSB_SB_SB_EEENS5_IJNSA_ILi0EEESU_SU_EEEEENS5_IJNS4_10UnderscoreESX_SX_EEEEENS4_23SM90_TMA_LOAD_MULTICASTENS4_14ComposedLayoutINS4_7SwizzleILi1ELi4ELi3EEENS4_18smem_ptr_flag_bitsILi8EEENSS_INS5_IJNSA_ILi8EEESH_EEENS5_IJSH_SB_EEEEEEEvNS4_8identityENS4_13SM90_TMA_LOADES1A_vS1B_EENS_8epilogue10collective18CollectiveEpilogueINS1E_23Sm100TmaWarpSpecializedILi4ELi2ELi32ELb0ELb0EEEJSI_NS5_IJNSS_ISF_SB_EES1J_EEEaSJ_aSJ_NS1E_6fusion15FusionCallbacksIS1I_NS1L_17LinearCombinationIaiaiLNS_15FloatRoundStyleE2EEESI_S1K_JEEENS4_5SM1004TMEM4LOAD26SM100_TMEM_LOAD_16dp32b32xES1C_NS11_INS12_ILi2ELi4ELi3EEES15_NSS_INS5_IJS16_SF_EEENS5_IJSF_SB_EEEEEEENS4_39AutoVectorizingCopyWithAssumedAlignmentILi128EEENS4_14SM90_TMA_STOREES1Z_S21_S21_EEEvvEEEEvNT_6ParamsE --------------------------
	.section	.nv.shared._ZN7cutlass13device_kernelINS_4gemm6kernel13GemmUniversalIN4cute5tupleIJiiiiEEENS1_10collective13CollectiveMmaINS1_35MainloopSm100TmaUmmaWarpSpecializedILi20ELi2ELi4ENS5_IJNS4_1CILi1EEENSA_ILi2EEESB_EEEEENS5_IJNSA_ILi64EEENSA_ILi256EEENSA_ILi32EEEEEEaNS5_IJlSB_lEEEaSJ_NS4_8TiledMMAINS4_8MMA_AtomIJNS4_15SM100_MMA_S8_SSIaaiLi64ELi256ELNS4_4UMMA5MajorE0ELSO_0ELNSN_8SaturateE0EEEEEENS4_6LayoutINS5_IJSB_SB_SB_EEENS5_IJNSA_ILi0EEESU_SU_EEEEENS5_IJNS4_10UnderscoreESX_SX_EEEEENS4_23SM90_TMA_LOAD_MULTICASTENS4_14ComposedLayoutINS4_7SwizzleILi1ELi4ELi3EEENS4_18smem_ptr_flag_bitsILi8EEENSS_INS5_IJNSA_ILi8EEESH_EEENS5_IJSH_SB_EEEEEEEvNS4_8identityENS4_13SM90_TMA_LOADES1A_vS1B_EENS_8epilogue10collective18CollectiveEpilogueINS1E_23Sm100TmaWarpSpecializedILi4ELi2ELi32ELb0ELb0EEEJSI_NS5_IJNSS_ISF_SB_EES1J_EEEaSJ_aSJ_NS1E_6fusion15FusionCallbacksIS1I_NS1L_17LinearCombinationIaiaiLNS_15FloatRoundStyleE2EEESI_S1K_JEEENS4_5SM1004TMEM4LOAD26SM100_TMEM_LOAD_16dp32b32xES1C_NS11_INS12_ILi2ELi4ELi3EEES15_NSS_INS5_IJS16_SF_EEENS5_IJSF_SB_EEEEEEENS4_39AutoVectorizingCopyWithAssumedAlignmentILi128EEENS4_14SM90_TMA_STOREES1Z_S21_S21_EEEvvEEEEvNT_6ParamsE,"aw",@nobits
	.sectionflags	@""
	.align	16
	.zero		1024


//--------------------- .nv.shared.reserved.0     --------------------------
	.section	.nv.shared.reserved.0,"aw",@nobits
	.weak		__nv_reservedSMEM_offset_0_alias
	.size		__nv_reservedSMEM_offset_0_alias, 0, 64
	.other		__nv_reservedSMEM_offset_0_alias,@"STO_CUDA_RESERVED_SHARED STV_DEFAULT"
__nv_reservedSMEM_offset_0_alias:
	.zero		0
.nv.shared.reserved.0:
	.zero		64
	.weak		__nv_reservedSMEM_tcgen05_partition
	.type		__nv_reservedSMEM_tcgen05_partition,@object
	.size		__nv_reservedSMEM_tcgen05_partition,(.L_0 - __nv_reservedSMEM_tcgen05_partition)
__nv_reservedSMEM_tcgen05_partition:
	.zero		32
.L_0:


//--------------------- .nv.global                --------------------------
	.section	.nv.global,"aw",@nobits
.nv.global:
	.type		_ZN39_INTERNAL_1c59bf1a_4_k_cu_227bc3cf_98284cute1_E,@object
	.size		_ZN39_INTERNAL_1c59bf1a_4_k_cu_227bc3cf_98284cute1_E,(_ZN39_INTERNAL_1c59bf1a_4_k_cu_227bc3cf_98284cuda3std3__45__cpo6cbeginE - _ZN39_INTERNAL_1c59bf1a_4_k_cu_227bc3cf_98284cute1_E)
_ZN39_INTERNAL_1c59bf1a_4_k_cu_227bc3cf_98284cute1_E:
	.zero		1
	.type		_ZN39_INTERNAL_1c59bf1a_4_k_cu_227bc3cf_98284cuda3std3__45__cpo6cbeginE,@object
	.size		_ZN39_INTERNAL_1c59bf1a_4_k_cu_227bc3cf_98284cuda3std3__45__cpo6cbeginE,(_ZN39_INTERNAL_1c59bf1a_4_k_cu_227bc3cf_98284cuda3std3__48in_placeE - _ZN39_INTERNAL_1c59bf1a_4_k_cu_227bc3cf_98284cuda3std3__45__cpo6cbeginE)
_ZN39_INTERNAL_1c59bf1a_4_k_cu_227bc3cf_98284cuda3std3__45__cpo6cbeginE:
	.zero		1
	.type		_ZN39_INTERNAL_1c59bf1a_4_k_cu_227bc3cf_98284cuda3std3__48in_placeE,@object
	.size		_ZN39_INTERNAL_1c59bf1a_4_k_cu_227bc3cf_98284cuda3std3__48in_placeE,(_ZN39_INTERNAL_1c59bf1a_4_k_cu_227bc3cf_98284cuda3std6ranges3__45__cpo9iter_moveE - _ZN39_INTERNAL_1c59bf1a_4_k_cu_227bc3cf_98284cuda3std3__48in_placeE)
_ZN39_INTERNAL_1c59bf1a_4_k_cu_227bc3cf_98284cuda3std3__48in_placeE:
	.zero		1
	.type		_ZN39_INTERNAL_1c59bf1a_4_k_cu_227bc3cf_98284cuda3std6ranges3__45__cpo9iter_moveE,@object
	.size		_ZN39_INTERNAL_1c59bf1a_4_k_cu_227bc3cf_98284cuda3std6ranges3__45__cpo9iter_moveE,(_ZN39_INTERNAL_1c59bf1a_4_k_cu_227bc3cf_98284cuda3std3__45__cpo5beginE - _ZN39_INTERNAL_1c59bf1a_4_k_cu_227bc3cf_98284cuda3std6ranges3__45__cpo9iter_moveE)
_ZN39_INTERNAL_1c59bf1a_4_k_cu_227bc3cf_98284cuda3std6ranges3__45__cpo9iter_moveE:
	.zero		1
	.type		_ZN39_INTERNAL_1c59bf1a_4_k_cu_227bc3cf_98284cuda3std3__45__cpo5beginE,@object
	.size		_ZN39_INTERNAL_1c59bf1a_4_k_cu_227bc3cf_98284cuda3std3__45__cpo5beginE,(_ZN39_INTERNAL_1c59bf1a_4_k_cu_227bc3cf_98284cuda3std3__441_GLOBAL__N__1c59bf1a_4_k_cu_227bc3cf_98286ignoreE - _ZN39_INTERNAL_1c59bf1a_4_k_cu_227bc3cf_98284cuda3std3__45__cpo5beginE)
_ZN39_INTERNAL_1c59bf1a_4_k_cu_227bc3cf_98284cuda3std3__45__cpo5beginE:
	.zero		1
	.type		_ZN39_INTERNAL_1c59bf1a_4_k_cu_227bc3cf_98284cuda3std3__441_GLOBAL__N__1c59bf1a_4_k_cu_227bc3cf_98286ignoreE,@object
	.size		_ZN39_INTERNAL_1c59bf1a_4_k_cu_227bc3cf_98284cuda3std3__441_GLOBAL__N__1c59bf1a_4_k_cu_227bc3cf_98286ignoreE,(_ZN39_INTERNAL_1c59bf1a_4_k_cu_227bc3cf_98284cute7productE - _ZN39_INTERNAL_1c59bf1a_4_k_cu_227bc3cf_98284cuda3std3__441_GLOBAL__N__1c59bf1a_4_k_cu_227bc3cf_98286ignoreE)
_ZN39_INTERNAL_1c59bf1a_4_k_cu_227bc3cf_98284cuda3std3__441_GLOBAL__N__1c59bf1a_4_k_cu_227bc3cf_98286ignoreE:
	.zero		1
	.type		_ZN39_INTERNAL_1c59bf1a_4_k_cu_227bc3cf_98284cute7productE,@object
	.size		_ZN39_INTERNAL_1c59bf1a_4_k_cu_227bc3cf_98284cute7productE,(_ZN39_INTERNAL_1c59bf1a_4_k_cu_227bc3cf_98284cuda3std3__45__cpo3endE - _ZN39_INTERNAL_1c59bf1a_4_k_cu_227bc3cf_98284cute7productE)
_ZN39_INTERNAL_1c59bf1a_4_k_cu_227bc3cf_98284cute7productE:
	.zero		1
	.type		_ZN39_INTERNAL_1c59bf1a_4_k_cu_227bc3cf_98284cuda3std3__45__cpo3endE,@object
	.size		_ZN39_INTERNAL_1c59bf1a_4_k_cu_227bc3cf_98284cuda3std3__45__cpo3endE,(_ZN39_INTERNAL_1c59bf1a_4_k_cu_227bc3cf_98284cuda3std3__419piecewise_constructE - _ZN39_INTERNAL_1c59bf1a_4_k_cu_227bc3cf_98284cuda3std3__45__cpo3endE)
_ZN39_INTERNAL_1c59bf1a_4_k_cu_227bc3cf_98284cuda3std3__45__cpo3endE:
	.zero		1
	.type		_ZN39_INTERNAL_1c59bf1a_4_k_cu_227bc3cf_98284cuda3std3__419piecewise_constructE,@object
	.size		_ZN39_INTERNAL_1c59bf1a_4_k_cu_227bc3cf_98284cuda3std3__419piecewise_constructE,(_ZN39_INTERNAL_1c59bf1a_4_k_cu_227bc3cf_98284cuda3std3__45__cpo4cendE - _ZN39_INTERNAL_1c59bf1a_4_k_cu_227bc3cf_98284cuda3std3__419piecewise_constructE)
_ZN39_INTERNAL_1c59bf1a_4_k_cu_227bc3cf_98284cuda3std3__419piecewise_constructE:
	.zero		1
	.type		_ZN39_INTERNAL_1c59bf1a_4_k_cu_227bc3cf_98284cuda3std3__45__cpo4cendE,@object
	.size		_ZN39_INTERNAL_1c59bf1a_4_k_cu_227bc3cf_98284cuda3std3__45__cpo4cendE,(_ZN39_INTERNAL_1c59bf1a_4_k_cu_227bc3cf_98284cuda3std6ranges3__45__cpo4swapE - _ZN39_INTERNAL_1c59bf1a_4_k_cu_227bc3cf_98284cuda3std3__45__cpo4cendE)
_ZN39_INTERNAL_1c59bf1a_4_k_cu_227bc3cf_98284cuda3std3__45__cpo4cendE:
	.zero		1
	.type		_ZN39_INTERNAL_1c59bf1a_4_k_cu_227bc3cf_98284cuda3std6ranges3__45__cpo4swapE,@object
	.size		_ZN39_INTERNAL_1c59bf1a_4_k_cu_227bc3cf_98284cuda3std6ranges3__45__cpo4swapE,(.L_11 - _ZN39_INTERNAL_1c59bf1a_4_k_cu_227bc3cf_98284cuda3std6ranges3__45__cpo4swapE)
_ZN39_INTERNAL_1c59bf1a_4_k_cu_227bc3cf_98284cuda3std6ranges3__45__cpo4swapE:
	.zero		1
.L_11:


//--------------------- .nv.constant0._ZN7cutlass13device_kernelINS_4gemm6kernel13GemmUniversalIN4cute5tupleIJiiiiEEENS1_10collective13CollectiveMmaINS1_35MainloopSm100TmaUmmaWarpSpecializedILi20ELi2ELi4ENS5_IJNS4_1CILi1EEENSA_ILi2EEESB_EEEEENS5_IJNSA_ILi64EEENSA_ILi256EEENSA_ILi32EEEEEEaNS5_IJlSB_lEEEaSJ_NS4_8TiledMMAINS4_8MMA_AtomIJNS4_15SM100_MMA_S8_SSIaaiLi64ELi256ELNS4_4UMMA5MajorE0ELSO_0ELNSN_8SaturateE0EEEEEENS4_6LayoutINS5_IJSB_SB_SB_EEENS5_IJNSA_ILi0EEESU_SU_EEEEENS5_IJNS4_10UnderscoreESX_SX_EEEEENS4_23SM90_TMA_LOAD_MULTICASTENS4_14ComposedLayoutINS4_7SwizzleILi1ELi4ELi3EEENS4_18smem_ptr_flag_bitsILi8EEENSS_INS5_IJNSA_ILi8EEESH_EEENS5_IJSH_SB_EEEEEEEvNS4_8identityENS4_13SM90_TMA_LOADES1A_vS1B_EENS_8epilogue10collective18CollectiveEpilogueINS1E_23Sm100TmaWarpSpecializedILi4ELi2ELi32ELb0ELb0EEEJSI_NS5_IJNSS_ISF_SB_EES1J_EEEaSJ_aSJ_NS1E_6fusion15FusionCallbacksIS1I_NS1L_17LinearCombinationIaiaiLNS_15FloatRoundStyleE2EEESI_S1K_JEEENS4_5SM1004TMEM4LOAD26SM100_TMEM_LOAD_16dp32b32xES1C_NS11_INS12_ILi2ELi4ELi3EEES15_NSS_INS5_IJS16_SF_EEENS5_IJSF_SB_EEEEEEENS4_39AutoVectorizingCopyWithAssumedAlignmentILi128EEENS4_14SM90_TMA_STOREES1Z_S21_S21_EEEvvEEEEvNT_6ParamsE --------------------------
	.section	.nv.constant0._ZN7cutlass13device_kernelINS_4gemm6kernel13GemmUniversalIN4cute5tupleIJiiiiEEENS1_10collective13CollectiveMmaINS1_35MainloopSm100TmaUmmaWarpSpecializedILi20ELi2ELi4ENS5_IJNS4_1CILi1EEENSA_ILi2EEESB_EEEEENS5_IJNSA_ILi64EEENSA_ILi256EEENSA_ILi32EEEEEEaNS5_IJlSB_lEEEaSJ_NS4_8TiledMMAINS4_8MMA_AtomIJNS4_15SM100_MMA_S8_SSIaaiLi64ELi256ELNS4_4UMMA5MajorE0ELSO_0ELNSN_8SaturateE0EEEEEENS4_6LayoutINS5_IJSB_SB_SB_EEENS5_IJNSA_ILi0EEESU_SU_EEEEENS5_IJNS4_10UnderscoreESX_SX_EEEEENS4_23SM90_TMA_LOAD_MULTICASTENS4_14ComposedLayoutINS4_7SwizzleILi1ELi4ELi3EEENS4_18smem_ptr_flag_bitsILi8EEENSS_INS5_IJNSA_ILi8EEESH_EEENS5_IJSH_SB_EEEEEEEvNS4_8identityENS4_13SM90_TMA_LOADES1A_vS1B_EENS_8epilogue10collective18CollectiveEpilogueINS1E_23Sm100TmaWarpSpecializedILi4ELi2ELi32ELb0ELb0EEEJSI_NS5_IJNSS_ISF_SB_EES1J_EEEaSJ_aSJ_NS1E_6fusion15FusionCallbacksIS1I_NS1L_17LinearCombinationIaiaiLNS_15FloatRoundStyleE2EEESI_S1K_JEEENS4_5SM1004TMEM4LOAD26SM100_TMEM_LOAD_16dp32b32xES1C_NS11_INS12_ILi2ELi4ELi3EEES15_NSS_INS5_IJS16_SF_EEENS5_IJSF_SB_EEEEEEENS4_39AutoVectorizingCopyWithAssumedAlignmentILi128EEENS4_14SM90_TMA_STOREES1Z_S21_S21_EEEvvEEEEvNT_6ParamsE,"a",@progbits
	.sectionflags	@""
	.align	4
.nv.constant0._ZN7cutlass13device_kernelINS_4gemm6kernel13GemmUniversalIN4cute5tupleIJiiiiEEENS1_10collective13CollectiveMmaINS1_35MainloopSm100TmaUmmaWarpSpecializedILi20ELi2ELi4ENS5_IJNS4_1CILi1EEENSA_ILi2EEESB_EEEEENS5_IJNSA_ILi64EEENSA_ILi256EEENSA_ILi32EEEEEEaNS5_IJlSB_lEEEaSJ_NS4_8TiledMMAINS4_8MMA_AtomIJNS4_15SM100_MMA_S8_SSIaaiLi64ELi256ELNS4_4UMMA5MajorE0ELSO_0ELNSN_8SaturateE0EEEEEENS4_6LayoutINS5_IJSB_SB_SB_EEENS5_IJNSA_ILi0EEESU_SU_EEEEENS5_IJNS4_10UnderscoreESX_SX_EEEEENS4_23SM90_TMA_LOAD_MULTICASTENS4_14ComposedLayoutINS4_7SwizzleILi1ELi4ELi3EEENS4_18smem_ptr_flag_bitsILi8EEENSS_INS5_IJNSA_ILi8EEESH_EEENS5_IJSH_SB_EEEEEEEvNS4_8identityENS4_13SM90_TMA_LOADES1A_vS1B_EENS_8epilogue10collective18CollectiveEpilogueINS1E_23Sm100TmaWarpSpecializedILi4ELi2ELi32ELb0ELb0EEEJSI_NS5_IJNSS_ISF_SB_EES1J_EEEaSJ_aSJ_NS1E_6fusion15FusionCallbacksIS1I_NS1L_17LinearCombinationIaiaiLNS_15FloatRoundStyleE2EEESI_S1K_JEEENS4_5SM1004TMEM4LOAD26SM100_TMEM_LOAD_16dp32b32xES1C_NS11_INS12_ILi2ELi4ELi3EEES15_NSS_INS5_IJS16_SF_EEENS5_IJSF_SB_EEEEEEENS4_39AutoVectorizingCopyWithAssumedAlignmentILi128EEENS4_14SM90_TMA_STOREES1Z_S21_S21_EEEvvEEEEvNT_6ParamsE:
	.zero		2944


//--------------------- SYMBOLS --------------------------

	.type		.nv.reservedSmem.offset0,@object
	.size		.nv.reservedSmem.offset0,0x4
	.type		.nv.reservedSmem.cap,@object
	.size		.nv.reservedSmem.cap,0x4
	.type		__assertfail,@function
